//
// Generated by NVIDIA NVVM Compiler
//
// Compiler Build ID: CL-36424714
// Cuda compilation tools, release 13.0, V13.0.88
// Based on NVVM 20.0.0
//

.version 9.0
.target sm_100
.address_size 64

	// .globl	_Z22complexvector_multiplyP6float2S0_S0_i

.visible .entry _Z22complexvector_multiplyP6float2S0_S0_i(
	.param .u64 .ptr .align 1 _Z22complexvector_multiplyP6float2S0_S0_i_param_0,
	.param .u64 .ptr .align 1 _Z22complexvector_multiplyP6float2S0_S0_i_param_1,
	.param .u64 .ptr .align 1 _Z22complexvector_multiplyP6float2S0_S0_i_param_2,
	.param .u32 _Z22complexvector_multiplyP6float2S0_S0_i_param_3
)
{
	.reg .pred 	%p<2>;
	.reg .b32 	%r<6>;
	.reg .b32 	%f<10>;
	.reg .b64 	%rd<11>;

	ld.param.u64 	%rd1, [_Z22complexvector_multiplyP6float2S0_S0_i_param_0];
	ld.param.u64 	%rd2, [_Z22complexvector_multiplyP6float2S0_S0_i_param_1];
	ld.param.u64 	%rd3, [_Z22complexvector_multiplyP6float2S0_S0_i_param_2];
	ld.param.u32 	%r2, [_Z22complexvector_multiplyP6float2S0_S0_i_param_3];
	mov.u32 	%r3, %tid.x;
	mov.u32 	%r4, %ctaid.x;
	mov.u32 	%r5, %ntid.x;
	mad.lo.s32 	%r1, %r4, %r5, %r3;
	setp.ge.s32 	%p1, %r1, %r2;
	@%p1 bra 	$L__BB0_2;
	cvta.to.global.u64 	%rd4, %rd1;
	cvta.to.global.u64 	%rd5, %rd2;
	cvta.to.global.u64 	%rd6, %rd3;
	mul.wide.s32 	%rd7, %r1, 8;
	add.s64 	%rd8, %rd4, %rd7;
	ld.global.v2.f32 	{%f1, %f2}, [%rd8];
	add.s64 	%rd9, %rd5, %rd7;
	ld.global.v2.f32 	{%f3, %f4}, [%rd9];
	mul.f32 	%f5, %f1, %f3;
	mul.f32 	%f6, %f2, %f4;
	sub.f32 	%f7, %f5, %f6;
	mul.f32 	%f8, %f1, %f4;
	fma.rn.f32 	%f9, %f2, %f3, %f8;
	add.s64 	%rd10, %rd6, %rd7;
	st.global.v2.f32 	[%rd10], {%f7, %f9};
$L__BB0_2:
	ret;

}
	// .globl	_Z26complexvector_multiply1d1dP6float2S0_S0_i
.visible .entry _Z26complexvector_multiply1d1dP6float2S0_S0_i(
	.param .u64 .ptr .align 1 _Z26complexvector_multiply1d1dP6float2S0_S0_i_param_0,
	.param .u64 .ptr .align 1 _Z26complexvector_multiply1d1dP6float2S0_S0_i_param_1,
	.param .u64 .ptr .align 1 _Z26complexvector_multiply1d1dP6float2S0_S0_i_param_2,
	.param .u32 _Z26complexvector_multiply1d1dP6float2S0_S0_i_param_3
)
{
	.reg .pred 	%p<2>;
	.reg .b32 	%r<6>;
	.reg .b32 	%f<12>;
	.reg .b64 	%rd<11>;

	ld.param.u64 	%rd1, [_Z26complexvector_multiply1d1dP6float2S0_S0_i_param_0];
	ld.param.u64 	%rd2, [_Z26complexvector_multiply1d1dP6float2S0_S0_i_param_1];
	ld.param.u64 	%rd3, [_Z26complexvector_multiply1d1dP6float2S0_S0_i_param_2];
	ld.param.u32 	%r2, [_Z26complexvector_multiply1d1dP6float2S0_S0_i_param_3];
	mov.u32 	%r3, %ctaid.x;
	mov.u32 	%r4, %ntid.x;
	mov.u32 	%r5, %tid.x;
	mad.lo.s32 	%r1, %r3, %r4, %r5;
	setp.ge.s32 	%p1, %r1, %r2;
	@%p1 bra 	$L__BB1_2;
	cvta.to.global.u64 	%rd4, %rd1;
	cvta.to.global.u64 	%rd5, %rd2;
	cvta.to.global.u64 	%rd6, %rd3;
	mul.wide.s32 	%rd7, %r1, 8;
	add.s64 	%rd8, %rd4, %rd7;
	ld.global.v2.f32 	{%f1, %f2}, [%rd8];
	add.s64 	%rd9, %rd5, %rd7;
	ld.global.v2.f32 	{%f3, %f4}, [%rd9];
	mul.f32 	%f5, %f1, %f3;
	mul.f32 	%f6, %f2, %f4;
	sub.f32 	%f7, %f5, %f6;
	add.s64 	%rd10, %rd6, %rd7;
	st.global.f32 	[%rd10], %f7;
	ld.global.f32 	%f8, [%rd8];
	ld.global.f32 	%f9, [%rd9];
	mul.f32 	%f10, %f2, %f9;
	fma.rn.f32 	%f11, %f4, %f8, %f10;
	st.global.f32 	[%rd10+4], %f11;
$L__BB1_2:
	ret;

}
	// .globl	_Z26complexvector_multiply2d1dP6float2S0_S0_i
.visible .entry _Z26complexvector_multiply2d1dP6float2S0_S0_i(
	.param .u64 .ptr .align 1 _Z26complexvector_multiply2d1dP6float2S0_S0_i_param_0,
	.param .u64 .ptr .align 1 _Z26complexvector_multiply2d1dP6float2S0_S0_i_param_1,
	.param .u64 .ptr .align 1 _Z26complexvector_multiply2d1dP6float2S0_S0_i_param_2,
	.param .u32 _Z26complexvector_multiply2d1dP6float2S0_S0_i_param_3
)
{
	.reg .pred 	%p<2>;
	.reg .b32 	%r<12>;
	.reg .b32 	%f<10>;
	.reg .b64 	%rd<11>;

	ld.param.u64 	%rd1, [_Z26complexvector_multiply2d1dP6float2S0_S0_i_param_0];
	ld.param.u64 	%rd2, [_Z26complexvector_multiply2d1dP6float2S0_S0_i_param_1];
	ld.param.u64 	%rd3, [_Z26complexvector_multiply2d1dP6float2S0_S0_i_param_2];
	ld.param.u32 	%r2, [_Z26complexvector_multiply2d1dP6float2S0_S0_i_param_3];
	mov.u32 	%r3, %tid.x;
	mov.u32 	%r4, %ctaid.x;
	mov.u32 	%r5, %ntid.x;
	mov.u32 	%r6, %tid.y;
	mov.u32 	%r7, %ctaid.y;
	mov.u32 	%r8, %ntid.y;
	mad.lo.s32 	%r9, %r7, %r8, %r6;
	mov.u32 	%r10, %nctaid.x;
	mad.lo.s32 	%r11, %r9, %r10, %r4;
	mad.lo.s32 	%r1, %r11, %r5, %r3;
	setp.ge.s32 	%p1, %r1, %r2;
	@%p1 bra 	$L__BB2_2;
	cvta.to.global.u64 	%rd4, %rd1;
	cvta.to.global.u64 	%rd5, %rd2;
	cvta.to.global.u64 	%rd6, %rd3;
	mul.wide.s32 	%rd7, %r1, 8;
	add.s64 	%rd8, %rd4, %rd7;
	ld.global.v2.f32 	{%f1, %f2}, [%rd8];
	add.s64 	%rd9, %rd5, %rd7;
	ld.global.v2.f32 	{%f3, %f4}, [%rd9];
	mul.f32 	%f5, %f1, %f3;
	mul.f32 	%f6, %f2, %f4;
	sub.f32 	%f7, %f5, %f6;
	mul.f32 	%f8, %f1, %f4;
	fma.rn.f32 	%f9, %f2, %f3, %f8;
	add.s64 	%rd10, %rd6, %rd7;
	st.global.v2.f32 	[%rd10], {%f7, %f9};
$L__BB2_2:
	ret;

}
	// .globl	_Z26complexvector_multiply3d1dP6float2S0_S0_i
.visible .entry _Z26complexvector_multiply3d1dP6float2S0_S0_i(
	.param .u64 .ptr .align 1 _Z26complexvector_multiply3d1dP6float2S0_S0_i_param_0,
	.param .u64 .ptr .align 1 _Z26complexvector_multiply3d1dP6float2S0_S0_i_param_1,
	.param .u64 .ptr .align 1 _Z26complexvector_multiply3d1dP6float2S0_S0_i_param_2,
	.param .u32 _Z26complexvector_multiply3d1dP6float2S0_S0_i_param_3
)
{
	.reg .pred 	%p<2>;
	.reg .b32 	%r<18>;
	.reg .b32 	%f<10>;
	.reg .b64 	%rd<11>;

	ld.param.u64 	%rd1, [_Z26complexvector_multiply3d1dP6float2S0_S0_i_param_0];
	ld.param.u64 	%rd2, [_Z26complexvector_multiply3d1dP6float2S0_S0_i_param_1];
	ld.param.u64 	%rd3, [_Z26complexvector_multiply3d1dP6float2S0_S0_i_param_2];
	ld.param.u32 	%r2, [_Z26complexvector_multiply3d1dP6float2S0_S0_i_param_3];
	mov.u32 	%r3, %tid.x;
	mov.u32 	%r4, %ctaid.x;
	mov.u32 	%r5, %ntid.x;
	mov.u32 	%r6, %tid.y;
	mov.u32 	%r7, %ctaid.y;
	mov.u32 	%r8, %ntid.y;
	mov.u32 	%r9, %tid.z;
	mov.u32 	%r10, %ctaid.z;
	mov.u32 	%r11, %ntid.z;
	mad.lo.s32 	%r12, %r10, %r11, %r9;
	mov.u32 	%r13, %nctaid.x;
	mov.u32 	%r14, %nctaid.y;
	mad.lo.s32 	%r15, %r12, %r14, %r7;
	mad.lo.s32 	%r16, %r15, %r8, %r6;
	mad.lo.s32 	%r17, %r16, %r13, %r4;
	mad.lo.s32 	%r1, %r17, %r5, %r3;
	setp.ge.s32 	%p1, %r1, %r2;
	@%p1 bra 	$L__BB3_2;
	cvta.to.global.u64 	%rd4, %rd1;
	cvta.to.global.u64 	%rd5, %rd2;
	cvta.to.global.u64 	%rd6, %rd3;
	mul.wide.s32 	%rd7, %r1, 8;
	add.s64 	%rd8, %rd4, %rd7;
	ld.global.v2.f32 	{%f1, %f2}, [%rd8];
	add.s64 	%rd9, %rd5, %rd7;
	ld.global.v2.f32 	{%f3, %f4}, [%rd9];
	mul.f32 	%f5, %f1, %f3;
	mul.f32 	%f6, %f2, %f4;
	sub.f32 	%f7, %f5, %f6;
	mul.f32 	%f8, %f1, %f4;
	fma.rn.f32 	%f9, %f2, %f3, %f8;
	add.s64 	%rd10, %rd6, %rd7;
	st.global.v2.f32 	[%rd10], {%f7, %f9};
$L__BB3_2:
	ret;

}
	// .globl	_Z23complexvector_conjugateP6float2S0_i
.visible .entry _Z23complexvector_conjugateP6float2S0_i(
	.param .u64 .ptr .align 1 _Z23complexvector_conjugateP6float2S0_i_param_0,
	.param .u64 .ptr .align 1 _Z23complexvector_conjugateP6float2S0_i_param_1,
	.param .u32 _Z23complexvector_conjugateP6float2S0_i_param_2
)
{
	.reg .pred 	%p<3>;
	.reg .b32 	%r<11>;
	.reg .b32 	%f<4>;
	.reg .b64 	%rd<8>;

	ld.param.u64 	%rd3, [_Z23complexvector_conjugateP6float2S0_i_param_0];
	ld.param.u64 	%rd4, [_Z23complexvector_conjugateP6float2S0_i_param_1];
	ld.param.u32 	%r6, [_Z23complexvector_conjugateP6float2S0_i_param_2];
	mov.u32 	%r7, %tid.x;
	mov.u32 	%r8, %ctaid.x;
	mov.u32 	%r1, %ntid.x;
	mad.lo.s32 	%r10, %r8, %r1, %r7;
	setp.ge.s32 	%p1, %r10, %r6;
	@%p1 bra 	$L__BB4_3;
	mov.u32 	%r9, %nctaid.x;
	mul.lo.s32 	%r3, %r1, %r9;
	cvta.to.global.u64 	%rd1, %rd3;
	cvta.to.global.u64 	%rd2, %rd4;
$L__BB4_2:
	mul.wide.s32 	%rd5, %r10, 8;
	add.s64 	%rd6, %rd1, %rd5;
	ld.global.v2.f32 	{%f1, %f2}, [%rd6];
	neg.f32 	%f3, %f2;
	add.s64 	%rd7, %rd2, %rd5;
	st.global.v2.f32 	[%rd7], {%f1, %f3};
	add.s32 	%r10, %r10, %r3;
	setp.lt.s32 	%p2, %r10, %r6;
	@%p2 bra 	$L__BB4_2;
$L__BB4_3:
	ret;

}
	// .globl	_Z17complexvector_absP6float2Pfi
.visible .entry _Z17complexvector_absP6float2Pfi(
	.param .u64 .ptr .align 1 _Z17complexvector_absP6float2Pfi_param_0,
	.param .u64 .ptr .align 1 _Z17complexvector_absP6float2Pfi_param_1,
	.param .u32 _Z17complexvector_absP6float2Pfi_param_2
)
{
	.reg .pred 	%p<6>;
	.reg .b32 	%r<11>;
	.reg .b32 	%f<16>;
	.reg .b64 	%rd<9>;

	ld.param.u64 	%rd3, [_Z17complexvector_absP6float2Pfi_param_0];
	ld.param.u64 	%rd4, [_Z17complexvector_absP6float2Pfi_param_1];
	ld.param.u32 	%r6, [_Z17complexvector_absP6float2Pfi_param_2];
	mov.u32 	%r7, %tid.x;
	mov.u32 	%r8, %ctaid.x;
	mov.u32 	%r1, %ntid.x;
	mad.lo.s32 	%r10, %r8, %r1, %r7;
	setp.ge.s32 	%p1, %r10, %r6;
	@%p1 bra 	$L__BB5_3;
	mov.u32 	%r9, %nctaid.x;
	mul.lo.s32 	%r3, %r1, %r9;
	cvta.to.global.u64 	%rd1, %rd3;
	cvta.to.global.u64 	%rd2, %rd4;
$L__BB5_2:
	mul.wide.s32 	%rd5, %r10, 8;
	add.s64 	%rd6, %rd1, %rd5;
	ld.global.v2.f32 	{%f1, %f2}, [%rd6];
	abs.f32 	%f3, %f1;
	abs.f32 	%f4, %f2;
	setp.gt.f32 	%p2, %f3, %f4;
	selp.f32 	%f5, %f3, %f4, %p2;
	selp.f32 	%f6, %f4, %f3, %p2;
	div.rn.f32 	%f8, %f6, %f5;
	fma.rn.f32 	%f9, %f8, %f8, 0f3F800000;
	sqrt.rn.f32 	%f10, %f9;
	mul.f32 	%f11, %f10, %f5;
	setp.eq.f32 	%p3, %f5, 0f00000000;
	max.f32 	%f12, %f5, %f6;
	setp.gt.f32 	%p4, %f12, 0f7F7FFFFF;
	add.f32 	%f13, %f3, %f4;
	selp.f32 	%f14, %f13, %f11, %p3;
	selp.f32 	%f15, %f13, %f14, %p4;
	mul.wide.s32 	%rd7, %r10, 4;
	add.s64 	%rd8, %rd2, %rd7;
	st.global.f32 	[%rd8], %f15;
	add.s32 	%r10, %r10, %r3;
	setp.lt.s32 	%p5, %r10, %r6;
	@%p5 bra 	$L__BB5_2;
$L__BB5_3:
	ret;

}
	// .globl	_Z16optisdrifftscaleP6float2S0_ii
.visible .entry _Z16optisdrifftscaleP6float2S0_ii(
	.param .u64 .ptr .align 1 _Z16optisdrifftscaleP6float2S0_ii_param_0,
	.param .u64 .ptr .align 1 _Z16optisdrifftscaleP6float2S0_ii_param_1,
	.param .u32 _Z16optisdrifftscaleP6float2S0_ii_param_2,
	.param .u32 _Z16optisdrifftscaleP6float2S0_ii_param_3
)
{
	.reg .pred 	%p<2>;
	.reg .b32 	%r<7>;
	.reg .b32 	%f<6>;
	.reg .b64 	%rd<8>;

	ld.param.u64 	%rd1, [_Z16optisdrifftscaleP6float2S0_ii_param_0];
	ld.param.u64 	%rd2, [_Z16optisdrifftscaleP6float2S0_ii_param_1];
	ld.param.u32 	%r2, [_Z16optisdrifftscaleP6float2S0_ii_param_2];
	ld.param.u32 	%r3, [_Z16optisdrifftscaleP6float2S0_ii_param_3];
	mov.u32 	%r4, %tid.x;
	mov.u32 	%r5, %ctaid.x;
	mov.u32 	%r6, %ntid.x;
	mad.lo.s32 	%r1, %r5, %r6, %r4;
	setp.ge.s32 	%p1, %r1, %r3;
	@%p1 bra 	$L__BB6_2;
	cvta.to.global.u64 	%rd3, %rd1;
	cvta.to.global.u64 	%rd4, %rd2;
	mul.wide.s32 	%rd5, %r1, 8;
	add.s64 	%rd6, %rd3, %rd5;
	ld.global.v2.f32 	{%f1, %f2}, [%rd6];
	cvt.rn.f32.s32 	%f3, %r2;
	div.rn.f32 	%f4, %f1, %f3;
	div.rn.f32 	%f5, %f2, %f3;
	add.s64 	%rd7, %rd4, %rd5;
	st.global.v2.f32 	[%rd7], {%f4, %f5};
$L__BB6_2:
	ret;

}


// ===== COMPILED SASS (sm_100) =====

	.target	sm_100

	.elftype	@"ET_EXEC"


//--------------------- .note.nv.tkinfo           --------------------------
	.section	.note.nv.tkinfo,"",@"SHT_NOTE"
	.sectionflags	@"SHF_NOTE_NV_TKINFO"
	.tkinfo
        /*0018*/ 	.word	0x00000002
        /*0030*/ 	.string	""
        /*0030*/ 	.string	"ptxas"
        /*0030*/ 	.string	"Cuda compilation tools, release 13.0, V13.0.88"
        /*0030*/ 	.string	"Build cuda_13.0.r13.0/compiler.36424714_0"
        /*0030*/ 	.string	"-arch sm_100 -m 64 "



//--------------------- .note.nv.cuinfo           --------------------------
	.section	.note.nv.cuinfo,"",@"SHT_NOTE"
	.sectionflags	@"SHF_NOTE_NV_CUINFO"
        /*0018*/ 	.short	0x0002
        /*001a*/ 	.short	0x0064
        /*001c*/ 	.short	0x0082
	.zero		2


//--------------------- .nv.info                  --------------------------
	.section	.nv.info,"",@"SHT_CUDA_INFO"
	.align	4


	//----- nvinfo : EIATTR_REGCOUNT
	.align		4
        /*0000*/ 	.byte	0x04, 0x2f
        /*0002*/ 	.short	(.L_1 - .L_0)
	.align		4
.L_0:
        /*0004*/ 	.word	index@(_Z22complexvector_multiplyP6float2S0_S0_i)
        /*0008*/ 	.word	0x0000000e


	//----- nvinfo : EIATTR_FRAME_SIZE
	.align		4
.L_1:
        /*000c*/ 	.byte	0x04, 0x11
        /*000e*/ 	.short	(.L_3 - .L_2)
	.align		4
.L_2:
        /*0010*/ 	.word	index@(_Z22complexvector_multiplyP6float2S0_S0_i)
        /*0014*/ 	.word	0x00000000


	//----- nvinfo : EIATTR_REGCOUNT
	.align		4
.L_3:
        /*0018*/ 	.byte	0x04, 0x2f
        /*001a*/ 	.short	(.L_5 - .L_4)
	.align		4
.L_4:
        /*001c*/ 	.word	index@(_Z26complexvector_multiply1d1dP6float2S0_S0_i)
        /*0020*/ 	.word	0x00000012


	//----- nvinfo : EIATTR_FRAME_SIZE
	.align		4
.L_5:
        /*0024*/ 	.byte	0x04, 0x11
        /*0026*/ 	.short	(.L_7 - .L_6)
	.align		4
.L_6:
        /*0028*/ 	.word	index@(_Z26complexvector_multiply1d1dP6float2S0_S0_i)
        /*002c*/ 	.word	0x00000000


	//----- nvinfo : EIATTR_REGCOUNT
	.align		4
.L_7:
        /*0030*/ 	.byte	0x04, 0x2f
        /*0032*/ 	.short	(.L_9 - .L_8)
	.align		4
.L_8:
        /*0034*/ 	.word	index@(_Z26complexvector_multiply2d1dP6float2S0_S0_i)
        /*0038*/ 	.word	0x0000000e


	//----- nvinfo : EIATTR_FRAME_SIZE
	.align		4
.L_9:
        /*003c*/ 	.byte	0x04, 0x11
        /*003e*/ 	.short	(.L_11 - .L_10)
	.align		4
.L_10:
        /*0040*/ 	.word	index@(_Z26complexvector_multiply2d1dP6float2S0_S0_i)
        /*0044*/ 	.word	0x00000000


	//----- nvinfo : EIATTR_REGCOUNT
	.align		4
.L_11:
        /*0048*/ 	.byte	0x04, 0x2f
        /*004a*/ 	.short	(.L_13 - .L_12)
	.align		4
.L_12:
        /*004c*/ 	.word	index@(_Z26complexvector_multiply3d1dP6float2S0_S0_i)
        /*0050*/ 	.word	0x0000000e


	//----- nvinfo : EIATTR_FRAME_SIZE
	.align		4
.L_13:
        /*0054*/ 	.byte	0x04, 0x11
        /*0056*/ 	.short	(.L_15 - .L_14)
	.align		4
.L_14:
        /*0058*/ 	.word	index@(_Z26complexvector_multiply3d1dP6float2S0_S0_i)
        /*005c*/ 	.word	0x00000000


	//----- nvinfo : EIATTR_REGCOUNT
	.align		4
.L_15:
        /*0060*/ 	.byte	0x04, 0x2f
        /*0062*/ 	.short	(.L_17 - .L_16)
	.align		4
.L_16:
        /*0064*/ 	.word	index@(_Z23complexvector_conjugateP6float2S0_i)
        /*0068*/ 	.word	0x0000000e


	//----- nvinfo : EIATTR_FRAME_SIZE
	.align		4
.L_17:
        /*006c*/ 	.byte	0x04, 0x11
        /*006e*/ 	.short	(.L_19 - .L_18)
	.align		4
.L_18:
        /*0070*/ 	.word	index@(_Z23complexvector_conjugateP6float2S0_i)
        /*0074*/ 	.word	0x00000000


	//----- nvinfo : EIATTR_REGCOUNT
	.align		4
.L_19:
        /*0078*/ 	.byte	0x04, 0x2f
        /*007a*/ 	.short	(.L_21 - .L_20)
	.align		4
.L_20:
        /*007c*/ 	.word	index@(_Z17complexvector_absP6float2Pfi)
        /*0080*/ 	.word	0x00000017


	//----- nvinfo : EIATTR_FRAME_SIZE
	.align		4
.L_21:
        /*0084*/ 	.byte	0x04, 0x11
        /*0086*/ 	.short	(.L_23 - .L_22)
	.align		4
.L_22:
        /*0088*/ 	.word	index@($__internal_2_$__cuda_sm3x_div_rn_noftz_f32_slowpath)
        /*008c*/ 	.word	0x00000000


	//----- nvinfo : EIATTR_FRAME_SIZE
	.align		4
.L_23:
        /*0090*/ 	.byte	0x04, 0x11
        /*0092*/ 	.short	(.L_25 - .L_24)
	.align		4
.L_24:
        /*0094*/ 	.word	index@($__internal_1_$__cuda_sm20_sqrt_rn_f32_slowpath)
        /*0098*/ 	.word	0x00000000


	//----- nvinfo : EIATTR_FRAME_SIZE
	.align		4
.L_25:
        /*009c*/ 	.byte	0x04, 0x11
        /*009e*/ 	.short	(.L_27 - .L_26)
	.align		4
.L_26:
        /*00a0*/ 	.word	index@(_Z17complexvector_absP6float2Pfi)
        /*00a4*/ 	.word	0x00000000


	//----- nvinfo : EIATTR_REGCOUNT
	.align		4
.L_27:
        /*00a8*/ 	.byte	0x04, 0x2f
        /*00aa*/ 	.short	(.L_29 - .L_28)
	.align		4
.L_28:
        /*00ac*/ 	.word	index@(_Z16optisdrifftscaleP6float2S0_ii)
        /*00b0*/ 	.word	0x00000012


	//----- nvinfo : EIATTR_FRAME_SIZE
	.align		4
.L_29:
        /*00b4*/ 	.byte	0x04, 0x11
        /*00b6*/ 	.short	(.L_31 - .L_30)
	.align		4
.L_30:
        /*00b8*/ 	.word	index@($__internal_0_$__cuda_sm3x_div_rn_noftz_f32_slowpath)
        /*00bc*/ 	.word	0x00000000


	//----- nvinfo : EIATTR_FRAME_SIZE
	.align		4
.L_31:
        /*00c0*/ 	.byte	0x04, 0x11
        /*00c2*/ 	.short	(.L_33 - .L_32)
	.align		4
.L_32:
        /*00c4*/ 	.word	index@(_Z16optisdrifftscaleP6float2S0_ii)
        /*00c8*/ 	.word	0x00000000


	//----- nvinfo : EIATTR_MIN_STACK_SIZE
	.align		4
.L_33:
        /*00cc*/ 	.byte	0x04, 0x12
        /*00ce*/ 	.short	(.L_35 - .L_34)
	.align		4
.L_34:
        /*00d0*/ 	.word	index@(_Z16optisdrifftscaleP6float2S0_ii)
        /*00d4*/ 	.word	0x00000000


	//----- nvinfo : EIATTR_MIN_STACK_SIZE
	.align		4
.L_35:
        /*00d8*/ 	.byte	0x04, 0x12
        /*00da*/ 	.short	(.L_37 - .L_36)
	.align		4
.L_36:
        /*00dc*/ 	.word	index@(_Z17complexvector_absP6float2Pfi)
        /*00e0*/ 	.word	0x00000000


	//----- nvinfo : EIATTR_MIN_STACK_SIZE
	.align		4
.L_37:
        /*00e4*/ 	.byte	0x04, 0x12
        /*00e6*/ 	.short	(.L_39 - .L_38)
	.align		4
.L_38:
        /*00e8*/ 	.word	index@(_Z23complexvector_conjugateP6float2S0_i)
        /*00ec*/ 	.word	0x00000000


	//----- nvinfo : EIATTR_MIN_STACK_SIZE
	.align		4
.L_39:
        /*00f0*/ 	.byte	0x04, 0x12
        /*00f2*/ 	.short	(.L_41 - .L_40)
	.align		4
.L_40:
        /*00f4*/ 	.word	index@(_Z26complexvector_multiply3d1dP6float2S0_S0_i)
        /*00f8*/ 	.word	0x00000000


	//----- nvinfo : EIATTR_MIN_STACK_SIZE
	.align		4
.L_41:
        /*00fc*/ 	.byte	0x04, 0x12
        /*00fe*/ 	.short	(.L_43 - .L_42)
	.align		4
.L_42:
        /*0100*/ 	.word	index@(_Z26complexvector_multiply2d1dP6float2S0_S0_i)
        /*0104*/ 	.word	0x00000000


	//----- nvinfo : EIATTR_MIN_STACK_SIZE
	.align		4
.L_43:
        /*0108*/ 	.byte	0x04, 0x12
        /*010a*/ 	.short	(.L_45 - .L_44)
	.align		4
.L_44:
        /*010c*/ 	.word	index@(_Z26complexvector_multiply1d1dP6float2S0_S0_i)
        /*0110*/ 	.word	0x00000000


	//----- nvinfo : EIATTR_MIN_STACK_SIZE
	.align		4
.L_45:
        /*0114*/ 	.byte	0x04, 0x12
        /*0116*/ 	.short	(.L_47 - .L_46)
	.align		4
.L_46:
        /*0118*/ 	.word	index@(_Z22complexvector_multiplyP6float2S0_S0_i)
        /*011c*/ 	.word	0x00000000
.L_47:


//--------------------- .nv.compat                --------------------------
	.section	.nv.compat,"",@"SHT_CUDA_COMPAT_INFO"
	.align	4
        /*0000*/ 	.byte	0x02, 0x09, 0x00, 0x00, 0x02, 0x02, 0x01, 0x00, 0x02, 0x05, 0x05, 0x00, 0x03, 0x07, 0x01, 0x01
        /*0010*/ 	.byte	0x02, 0x03, 0x00, 0x00, 0x02, 0x06, 0x01, 0x00, 0x04, 0x0b, 0x08, 0x00, 0x01, 0x00, 0x00, 0x00
        /*0020*/ 	.byte	0x00, 0x00, 0x00, 0x00


//--------------------- .nv.info._Z16optisdrifftscaleP6float2S0_ii --------------------------
	.section	.nv.info._Z16optisdrifftscaleP6float2S0_ii,"",@"SHT_CUDA_INFO"
	.sectionflags	@""
	.align	4


	//----- nvinfo : EIATTR_CUDA_API_VERSION
	.align		4
        /*0000*/ 	.byte	0x04, 0x37
        /*0002*/ 	.short	(.L_49 - .L_48)
.L_48:
        /*0004*/ 	.word	0x00000082


	//----- nvinfo : EIATTR_KPARAM_INFO
	.align		4
.L_49:
        /*0008*/ 	.byte	0x04, 0x17
        /*000a*/ 	.short	(.L_51 - .L_50)
.L_50:
        /*000c*/ 	.word	0x00000000
        /*0010*/ 	.short	0x0003
        /*0012*/ 	.short	0x0014
        /*0014*/ 	.byte	0x00, 0xf0, 0x11, 0x00


	//----- nvinfo : EIATTR_KPARAM_INFO
	.align		4
.L_51:
        /*0018*/ 	.byte	0x04, 0x17
        /*001a*/ 	.short	(.L_53 - .L_52)
.L_52:
        /*001c*/ 	.word	0x00000000
        /*0020*/ 	.short	0x0002
        /*0022*/ 	.short	0x0010
        /*0024*/ 	.byte	0x00, 0xf0, 0x11, 0x00


	//----- nvinfo : EIATTR_KPARAM_INFO
	.align		4
.L_53:
        /*0028*/ 	.byte	0x04, 0x17
        /*002a*/ 	.short	(.L_55 - .L_54)
.L_54:
        /*002c*/ 	.word	0x00000000
        /*0030*/ 	.short	0x0001
        /*0032*/ 	.short	0x0008
        /*0034*/ 	.byte	0x00, 0xf5, 0x21, 0x00


	//----- nvinfo : EIATTR_KPARAM_INFO
	.align		4
.L_55:
        /*0038*/ 	.byte	0x04, 0x17
        /*003a*/ 	.short	(.L_57 - .L_56)
.L_56:
        /*003c*/ 	.word	0x00000000
        /*0040*/ 	.short	0x0000
        /*0042*/ 	.short	0x0000
        /*0044*/ 	.byte	0x00, 0xf5, 0x21, 0x00


	//----- nvinfo : EIATTR_SPARSE_MMA_MASK
	.align		4
.L_57:
        /*0048*/ 	.byte	0x03, 0x50
        /*004a*/ 	.short	0x0000


	//----- nvinfo : EIATTR_MAXREG_COUNT
	.align		4
        /*004c*/ 	.byte	0x03, 0x1b
        /*004e*/ 	.short	0x00ff


	//----- nvinfo : EIATTR_MERCURY_ISA_VERSION
	.align		4
        /*0050*/ 	.byte	0x03, 0x5f
        /*0052*/ 	.short	0x0101


	//----- nvinfo : EIATTR_VRC_CTA_INIT_COUNT
	.align		4
        /*0054*/ 	.byte	0x02, 0x4a
	.zero		1
	.zero		1


	//----- nvinfo : EIATTR_EXIT_INSTR_OFFSETS
	.align		4
        /*0058*/ 	.byte	0x04, 0x1c
        /*005a*/ 	.short	(.L_59 - .L_58)


	//   ....[0]....
.L_58:
        /*005c*/ 	.word	0x00000070


	//   ....[1]....
        /*0060*/ 	.word	0x000002e0


	//----- nvinfo : EIATTR_CRS_STACK_SIZE
	.align		4
.L_59:
        /*0064*/ 	.byte	0x04, 0x1e
        /*0066*/ 	.short	(.L_61 - .L_60)
.L_60:
        /*0068*/ 	.word	0x00000000


	//----- nvinfo : EIATTR_CBANK_PARAM_SIZE
	.align		4
.L_61:
        /*006c*/ 	.byte	0x03, 0x19
        /*006e*/ 	.short	0x0018


	//----- nvinfo : EIATTR_PARAM_CBANK
	.align		4
        /*0070*/ 	.byte	0x04, 0x0a
        /*0072*/ 	.short	(.L_63 - .L_62)
	.align		4
.L_62:
        /*0074*/ 	.word	index@(.nv.constant0._Z16optisdrifftscaleP6float2S0_ii)
        /*0078*/ 	.short	0x0380
        /*007a*/ 	.short	0x0018


	//----- nvinfo : EIATTR_SW_WAR
	.align		4
.L_63:
        /*007c*/ 	.byte	0x04, 0x36
        /*007e*/ 	.short	(.L_65 - .L_64)
.L_64:
        /*0080*/ 	.word	0x00000008
.L_65:


//--------------------- .nv.info._Z17complexvector_absP6float2Pfi --------------------------
	.section	.nv.info._Z17complexvector_absP6float2Pfi,"",@"SHT_CUDA_INFO"
	.sectionflags	@""
	.align	4


	//----- nvinfo : EIATTR_CUDA_API_VERSION
	.align		4
        /*0000*/ 	.byte	0x04, 0x37
        /*0002*/ 	.short	(.L_67 - .L_66)
.L_66:
        /*0004*/ 	.word	0x00000082


	//----- nvinfo : EIATTR_KPARAM_INFO
	.align		4
.L_67:
        /*0008*/ 	.byte	0x04, 0x17
        /*000a*/ 	.short	(.L_69 - .L_68)
.L_68:
        /*000c*/ 	.word	0x00000000
        /*0010*/ 	.short	0x0002
        /*0012*/ 	.short	0x0010
        /*0014*/ 	.byte	0x00, 0xf0, 0x11, 0x00


	//----- nvinfo : EIATTR_KPARAM_INFO
	.align		4
.L_69:
        /*0018*/ 	.byte	0x04, 0x17
        /*001a*/ 	.short	(.L_71 - .L_70)
.L_70:
        /*001c*/ 	.word	0x00000000
        /*0020*/ 	.short	0x0001
        /*0022*/ 	.short	0x0008
        /*0024*/ 	.byte	0x00, 0xf5, 0x21, 0x00


	//----- nvinfo : EIATTR_KPARAM_INFO
	.align		4
.L_71:
        /*0028*/ 	.byte	0x04, 0x17
        /*002a*/ 	.short	(.L_73 - .L_72)
.L_72:
        /*002c*/ 	.word	0x00000000
        /*0030*/ 	.short	0x0000
        /*0032*/ 	.short	0x0000
        /*0034*/ 	.byte	0x00, 0xf5, 0x21, 0x00


	//----- nvinfo : EIATTR_SPARSE_MMA_MASK
	.align		4
.L_73:
        /*0038*/ 	.byte	0x03, 0x50
        /*003a*/ 	.short	0x0000


	//----- nvinfo : EIATTR_MAXREG_COUNT
	.align		4
        /*003c*/ 	.byte	0x03, 0x1b
        /*003e*/ 	.short	0x00ff


	//----- nvinfo : EIATTR_MERCURY_ISA_VERSION
	.align		4
        /*0040*/ 	.byte	0x03, 0x5f
        /*0042*/ 	.short	0x0101


	//----- nvinfo : EIATTR_VRC_CTA_INIT_COUNT
	.align		4
        /*0044*/ 	.byte	0x02, 0x4a
	.zero		1
	.zero		1


	//----- nvinfo : EIATTR_EXIT_INSTR_OFFSETS
	.align		4
        /*0048*/ 	.byte	0x04, 0x1c
        /*004a*/ 	.short	(.L_75 - .L_74)


	//   ....[0]....
.L_74:
        /*004c*/ 	.word	0x00000070


	//   ....[1]....
        /*0050*/ 	.word	0x00000380


	//----- nvinfo : EIATTR_CRS_STACK_SIZE
	.align		4
.L_75:
        /*0054*/ 	.byte	0x04, 0x1e
        /*0056*/ 	.short	(.L_77 - .L_76)
.L_76:
        /*0058*/ 	.word	0x00000000


	//----- nvinfo : EIATTR_CBANK_PARAM_SIZE
	.align		4
.L_77:
        /*005c*/ 	.byte	0x03, 0x19
        /*005e*/ 	.short	0x0014


	//----- nvinfo : EIATTR_PARAM_CBANK
	.align		4
        /*0060*/ 	.byte	0x04, 0x0a
        /*0062*/ 	.short	(.L_79 - .L_78)
	.align		4
.L_78:
        /*0064*/ 	.word	index@(.nv.constant0._Z17complexvector_absP6float2Pfi)
        /*0068*/ 	.short	0x0380
        /*006a*/ 	.short	0x0014


	//----- nvinfo : EIATTR_SW_WAR
	.align		4
.L_79:
        /*006c*/ 	.byte	0x04, 0x36
        /*006e*/ 	.short	(.L_81 - .L_80)
.L_80:
        /*0070*/ 	.word	0x00000008
.L_81:


//--------------------- .nv.info._Z23complexvector_conjugateP6float2S0_i --------------------------
	.section	.nv.info._Z23complexvector_conjugateP6float2S0_i,"",@"SHT_CUDA_INFO"
	.sectionflags	@""
	.align	4


	//----- nvinfo : EIATTR_CUDA_API_VERSION
	.align		4
        /*0000*/ 	.byte	0x04, 0x37
        /*0002*/ 	.short	(.L_83 - .L_82)
.L_82:
        /*0004*/ 	.word	0x00000082


	//----- nvinfo : EIATTR_KPARAM_INFO
	.align		4
.L_83:
        /*0008*/ 	.byte	0x04, 0x17
        /*000a*/ 	.short	(.L_85 - .L_84)
.L_84:
        /*000c*/ 	.word	0x00000000
        /*0010*/ 	.short	0x0002
        /*0012*/ 	.short	0x0010
        /*0014*/ 	.byte	0x00, 0xf0, 0x11, 0x00


	//----- nvinfo : EIATTR_KPARAM_INFO
	.align		4
.L_85:
        /*0018*/ 	.byte	0x04, 0x17
        /*001a*/ 	.short	(.L_87 - .L_86)
.L_86:
        /*001c*/ 	.word	0x00000000
        /*0020*/ 	.short	0x0001
        /*0022*/ 	.short	0x0008
        /*0024*/ 	.byte	0x00, 0xf5, 0x21, 0x00


	//----- nvinfo : EIATTR_KPARAM_INFO
	.align		4
.L_87:
        /*0028*/ 	.byte	0x04, 0x17
        /*002a*/ 	.short	(.L_89 - .L_88)
.L_88:
        /*002c*/ 	.word	0x00000000
        /*0030*/ 	.short	0x0000
        /*0032*/ 	.short	0x0000
        /*0034*/ 	.byte	0x00, 0xf5, 0x21, 0x00


	//----- nvinfo : EIATTR_SPARSE_MMA_MASK
	.align		4
.L_89:
        /*0038*/ 	.byte	0x03, 0x50
        /*003a*/ 	.short	0x0000


	//----- nvinfo : EIATTR_MAXREG_COUNT
	.align		4
        /*003c*/ 	.byte	0x03, 0x1b
        /*003e*/ 	.short	0x00ff


	//----- nvinfo : EIATTR_MERCURY_ISA_VERSION
	.align		4
        /*0040*/ 	.byte	0x03, 0x5f
        /*0042*/ 	.short	0x0101


	//----- nvinfo : EIATTR_VRC_CTA_INIT_COUNT
	.align		4
        /*0044*/ 	.byte	0x02, 0x4a
	.zero		1
	.zero		1


	//----- nvinfo : EIATTR_EXIT_INSTR_OFFSETS
	.align		4
        /*0048*/ 	.byte	0x04, 0x1c
        /*004a*/ 	.short	(.L_91 - .L_90)


	//   ....[0]....
.L_90:
        /*004c*/ 	.word	0x00000070


	//   ....[1]....
        /*0050*/ 	.word	0x00000150


	//----- nvinfo : EIATTR_CRS_STACK_SIZE
	.align		4
.L_91:
        /*0054*/ 	.byte	0x04, 0x1e
        /*0056*/ 	.short	(.L_93 - .L_92)
.L_92:
        /*0058*/ 	.word	0x00000000


	//----- nvinfo : EIATTR_CBANK_PARAM_SIZE
	.align		4
.L_93:
        /*005c*/ 	.byte	0x03, 0x19
        /*005e*/ 	.short	0x0014


	//----- nvinfo : EIATTR_PARAM_CBANK
	.align		4
        /*0060*/ 	.byte	0x04, 0x0a
        /*0062*/ 	.short	(.L_95 - .L_94)
	.align		4
.L_94:
        /*0064*/ 	.word	index@(.nv.constant0._Z23complexvector_conjugateP6float2S0_i)
        /*0068*/ 	.short	0x0380
        /*006a*/ 	.short	0x0014


	//----- nvinfo : EIATTR_SW_WAR
	.align		4
.L_95:
        /*006c*/ 	.byte	0x04, 0x36
        /*006e*/ 	.short	(.L_97 - .L_96)
.L_96:
        /*0070*/ 	.word	0x00000008
.L_97:


//--------------------- .nv.info._Z26complexvector_multiply3d1dP6float2S0_S0_i --------------------------
	.section	.nv.info._Z26complexvector_multiply3d1dP6float2S0_S0_i,"",@"SHT_CUDA_INFO"
	.sectionflags	@""
	.align	4


	//----- nvinfo : EIATTR_CUDA_API_VERSION
	.align		4
        /*0000*/ 	.byte	0x04, 0x37
        /*0002*/ 	.short	(.L_99 - .L_98)
.L_98:
        /*0004*/ 	.word	0x00000082


	//----- nvinfo : EIATTR_KPARAM_INFO
	.align		4
.L_99:
        /*0008*/ 	.byte	0x04, 0x17
        /*000a*/ 	.short	(.L_101 - .L_100)
.L_100:
        /*000c*/ 	.word	0x00000000
        /*0010*/ 	.short	0x0003
        /*0012*/ 	.short	0x0018
        /*0014*/ 	.byte	0x00, 0xf0, 0x11, 0x00


	//----- nvinfo : EIATTR_KPARAM_INFO
	.align		4
.L_101:
        /*0018*/ 	.byte	0x04, 0x17
        /*001a*/ 	.short	(.L_103 - .L_102)
.L_102:
        /*001c*/ 	.word	0x00000000
        /*0020*/ 	.short	0x0002
        /*0022*/ 	.short	0x0010
        /*0024*/ 	.byte	0x00, 0xf5, 0x21, 0x00


	//----- nvinfo : EIATTR_KPARAM_INFO
	.align		4
.L_103:
        /*0028*/ 	.byte	0x04, 0x17
        /*002a*/ 	.short	(.L_105 - .L_104)
.L_104:
        /*002c*/ 	.word	0x00000000
        /*0030*/ 	.short	0x0001
        /*0032*/ 	.short	0x0008
        /*0034*/ 	.byte	0x00, 0xf5, 0x21, 0x00


	//----- nvinfo : EIATTR_KPARAM_INFO
	.align		4
.L_105:
        /*0038*/ 	.byte	0x04, 0x17
        /*003a*/ 	.short	(.L_107 - .L_106)
.L_106:
        /*003c*/ 	.word	0x00000000
        /*0040*/ 	.short	0x0000
        /*0042*/ 	.short	0x0000
        /*0044*/ 	.byte	0x00, 0xf5, 0x21, 0x00


	//----- nvinfo : EIATTR_SPARSE_MMA_MASK
	.align		4
.L_107:
        /*0048*/ 	.byte	0x03, 0x50
        /*004a*/ 	.short	0x0000


	//----- nvinfo : EIATTR_MAXREG_COUNT
	.align		4
        /*004c*/ 	.byte	0x03, 0x1b
        /*004e*/ 	.short	0x00ff


	//----- nvinfo : EIATTR_MERCURY_ISA_VERSION
	.align		4
        /*0050*/ 	.byte	0x03, 0x5f
        /*0052*/ 	.short	0x0101


	//----- nvinfo : EIATTR_VRC_CTA_INIT_COUNT
	.align		4
        /*0054*/ 	.byte	0x02, 0x4a
	.zero		1
	.zero		1


	//----- nvinfo : EIATTR_EXIT_INSTR_OFFSETS
	.align		4
        /*0058*/ 	.byte	0x04, 0x1c
        /*005a*/ 	.short	(.L_109 - .L_108)


	//   ....[0]....
.L_108:
        /*005c*/ 	.word	0x00000130


	//   ....[1]....
        /*0060*/ 	.word	0x00000220


	//----- nvinfo : EIATTR_CBANK_PARAM_SIZE
	.align		4
.L_109:
        /*0064*/ 	.byte	0x03, 0x19
        /*0066*/ 	.short	0x001c


	//----- nvinfo : EIATTR_PARAM_CBANK
	.align		4
        /*0068*/ 	.byte	0x04, 0x0a
        /*006a*/ 	.short	(.L_111 - .L_110)
	.align		4
.L_110:
        /*006c*/ 	.word	index@(.nv.constant0._Z26complexvector_multiply3d1dP6float2S0_S0_i)
        /*0070*/ 	.short	0x0380
        /*0072*/ 	.short	0x001c


	//----- nvinfo : EIATTR_SW_WAR
	.align		4
.L_111:
        /*0074*/ 	.byte	0x04, 0x36
        /*0076*/ 	.short	(.L_113 - .L_112)
.L_112:
        /*0078*/ 	.word	0x00000008
.L_113:


//--------------------- .nv.info._Z26complexvector_multiply2d1dP6float2S0_S0_i --------------------------
	.section	.nv.info._Z26complexvector_multiply2d1dP6float2S0_S0_i,"",@"SHT_CUDA_INFO"
	.sectionflags	@""
	.align	4


	//----- nvinfo : EIATTR_CUDA_API_VERSION
	.align		4
        /*0000*/ 	.byte	0x04, 0x37
        /*0002*/ 	.short	(.L_115 - .L_114)
.L_114:
        /*0004*/ 	.word	0x00000082


	//----- nvinfo : EIATTR_KPARAM_INFO
	.align		4
.L_115:
        /*0008*/ 	.byte	0x04, 0x17
        /*000a*/ 	.short	(.L_117 - .L_116)
.L_116:
        /*000c*/ 	.word	0x00000000
        /*0010*/ 	.short	0x0003
        /*0012*/ 	.short	0x0018
        /*0014*/ 	.byte	0x00, 0xf0, 0x11, 0x00


	//----- nvinfo : EIATTR_KPARAM_INFO
	.align		4
.L_117:
        /*0018*/ 	.byte	0x04, 0x17
        /*001a*/ 	.short	(.L_119 - .L_118)
.L_118:
        /*001c*/ 	.word	0x00000000
        /*0020*/ 	.short	0x0002
        /*0022*/ 	.short	0x0010
        /*0024*/ 	.byte	0x00, 0xf5, 0x21, 0x00


	//----- nvinfo : EIATTR_KPARAM_INFO
	.align		4
.L_119:
        /*0028*/ 	.byte	0x04, 0x17
        /*002a*/ 	.short	(.L_121 - .L_120)
.L_120:
        /*002c*/ 	.word	0x00000000
        /*0030*/ 	.short	0x0001
        /*0032*/ 	.short	0x0008
        /*0034*/ 	.byte	0x00, 0xf5, 0x21, 0x00


	//----- nvinfo : EIATTR_KPARAM_INFO
	.align		4
.L_121:
        /*0038*/ 	.byte	0x04, 0x17
        /*003a*/ 	.short	(.L_123 - .L_122)
.L_122:
        /*003c*/ 	.word	0x00000000
        /*0040*/ 	.short	0x0000
        /*0042*/ 	.short	0x0000
        /*0044*/ 	.byte	0x00, 0xf5, 0x21, 0x00


	//----- nvinfo : EIATTR_SPARSE_MMA_MASK
	.align		4
.L_123:
        /*0048*/ 	.byte	0x03, 0x50
        /*004a*/ 	.short	0x0000


	//----- nvinfo : EIATTR_MAXREG_COUNT
	.align		4
        /*004c*/ 	.byte	0x03, 0x1b
        /*004e*/ 	.short	0x00ff


	//----- nvinfo : EIATTR_MERCURY_ISA_VERSION
	.align		4
        /*0050*/ 	.byte	0x03, 0x5f
        /*0052*/ 	.short	0x0101


	//----- nvinfo : EIATTR_VRC_CTA_INIT_COUNT
	.align		4
        /*0054*/ 	.byte	0x02, 0x4a
	.zero		1
	.zero		1


	//----- nvinfo : EIATTR_EXIT_INSTR_OFFSETS
	.align		4
        /*0058*/ 	.byte	0x04, 0x1c
        /*005a*/ 	.short	(.L_125 - .L_124)


	//   ....[0]....
.L_124:
        /*005c*/ 	.word	0x000000d0


	//   ....[1]....
        /*0060*/ 	.word	0x000001c0


	//----- nvinfo : EIATTR_CBANK_PARAM_SIZE
	.align		4
.L_125:
        /*0064*/ 	.byte	0x03, 0x19
        /*0066*/ 	.short	0x001c


	//----- nvinfo : EIATTR_PARAM_CBANK
	.align		4
        /*0068*/ 	.byte	0x04, 0x0a
        /*006a*/ 	.short	(.L_127 - .L_126)
	.align		4
.L_126:
        /*006c*/ 	.word	index@(.nv.constant0._Z26complexvector_multiply2d1dP6float2S0_S0_i)
        /*0070*/ 	.short	0x0380
        /*0072*/ 	.short	0x001c


	//----- nvinfo : EIATTR_SW_WAR
	.align		4
.L_127:
        /*0074*/ 	.byte	0x04, 0x36
        /*0076*/ 	.short	(.L_129 - .L_128)
.L_128:
        /*0078*/ 	.word	0x00000008
.L_129:


//--------------------- .nv.info._Z26complexvector_multiply1d1dP6float2S0_S0_i --------------------------
	.section	.nv.info._Z26complexvector_multiply1d1dP6float2S0_S0_i,"",@"SHT_CUDA_INFO"
	.sectionflags	@""
	.align	4


	//----- nvinfo : EIATTR_CUDA_API_VERSION
	.align		4
        /*0000*/ 	.byte	0x04, 0x37
        /*0002*/ 	.short	(.L_131 - .L_130)
.L_130:
        /*0004*/ 	.word	0x00000082


	//----- nvinfo : EIATTR_KPARAM_INFO
	.align		4
.L_131:
        /*0008*/ 	.byte	0x04, 0x17
        /*000a*/ 	.short	(.L_133 - .L_132)
.L_132:
        /*000c*/ 	.word	0x00000000
        /*0010*/ 	.short	0x0003
        /*0012*/ 	.short	0x0018
        /*0014*/ 	.byte	0x00, 0xf0, 0x11, 0x00


	//----- nvinfo : EIATTR_KPARAM_INFO
	.align		4
.L_133:
        /*0018*/ 	.byte	0x04, 0x17
        /*001a*/ 	.short	(.L_135 - .L_134)
.L_134:
        /*001c*/ 	.word	0x00000000
        /*0020*/ 	.short	0x0002
        /*0022*/ 	.short	0x0010
        /*0024*/ 	.byte	0x00, 0xf5, 0x21, 0x00


	//----- nvinfo : EIATTR_KPARAM_INFO
	.align		4
.L_135:
        /*0028*/ 	.byte	0x04, 0x17
        /*002a*/ 	.short	(.L_137 - .L_136)
.L_136:
        /*002c*/ 	.word	0x00000000
        /*0030*/ 	.short	0x0001
        /*0032*/ 	.short	0x0008
        /*0034*/ 	.byte	0x00, 0xf5, 0x21, 0x00


	//----- nvinfo : EIATTR_KPARAM_INFO
	.align		4
.L_137:
        /*0038*/ 	.byte	0x04, 0x17
        /*003a*/ 	.short	(.L_139 - .L_138)
.L_138:
        /*003c*/ 	.word	0x00000000
        /*0040*/ 	.short	0x0000
        /*0042*/ 	.short	0x0000
        /*0044*/ 	.byte	0x00, 0xf5, 0x21, 0x00


	//----- nvinfo : EIATTR_SPARSE_MMA_MASK
	.align		4
.L_139:
        /*0048*/ 	.byte	0x03, 0x50
        /*004a*/ 	.short	0x0000


	//----- nvinfo : EIATTR_MAXREG_COUNT
	.align		4
        /*004c*/ 	.byte	0x03, 0x1b
        /*004e*/ 	.short	0x00ff


	//----- nvinfo : EIATTR_MERCURY_ISA_VERSION
	.align		4
        /*0050*/ 	.byte	0x03, 0x5f
        /*0052*/ 	.short	0x0101


	//----- nvinfo : EIATTR_VRC_CTA_INIT_COUNT
	.align		4
        /*0054*/ 	.byte	0x02, 0x4a
	.zero		1
	.zero		1


	//----- nvinfo : EIATTR_EXIT_INSTR_OFFSETS
	.align		4
        /*0058*/ 	.byte	0x04, 0x1c
        /*005a*/ 	.short	(.L_141 - .L_140)


	//   ....[0]....
.L_140:
        /*005c*/ 	.word	0x00000070


	//   ....[1]....
        /*0060*/ 	.word	0x00000190


	//----- nvinfo : EIATTR_CBANK_PARAM_SIZE
	.align		4
.L_141:
        /*0064*/ 	.byte	0x03, 0x19
        /*0066*/ 	.short	0x001c


	//----- nvinfo : EIATTR_PARAM_CBANK
	.align		4
        /*0068*/ 	.byte	0x04, 0x0a
        /*006a*/ 	.short	(.L_143 - .L_142)
	.align		4
.L_142:
        /*006c*/ 	.word	index@(.nv.constant0._Z26complexvector_multiply1d1dP6float2S0_S0_i)
        /*0070*/ 	.short	0x0380
        /*0072*/ 	.short	0x001c


	//----- nvinfo : EIATTR_SW_WAR
	.align		4
.L_143:
        /*0074*/ 	.byte	0x04, 0x36
        /*0076*/ 	.short	(.L_145 - .L_144)
.L_144:
        /*0078*/ 	.word	0x00000008
.L_145:


//--------------------- .nv.info._Z22complexvector_multiplyP6float2S0_S0_i --------------------------
	.section	.nv.info._Z22complexvector_multiplyP6float2S0_S0_i,"",@"SHT_CUDA_INFO"
	.sectionflags	@""
	.align	4


	//----- nvinfo : EIATTR_CUDA_API_VERSION
	.align		4
        /*0000*/ 	.byte	0x04, 0x37
        /*0002*/ 	.short	(.L_147 - .L_146)
.L_146:
        /*0004*/ 	.word	0x00000082


	//----- nvinfo : EIATTR_KPARAM_INFO
	.align		4
.L_147:
        /*0008*/ 	.byte	0x04, 0x17
        /*000a*/ 	.short	(.L_149 - .L_148)
.L_148:
        /*000c*/ 	.word	0x00000000
        /*0010*/ 	.short	0x0003
        /*0012*/ 	.short	0x0018
        /*0014*/ 	.byte	0x00, 0xf0, 0x11, 0x00


	//----- nvinfo : EIATTR_KPARAM_INFO
	.align		4
.L_149:
        /*0018*/ 	.byte	0x04, 0x17
        /*001a*/ 	.short	(.L_151 - .L_150)
.L_150:
        /*001c*/ 	.word	0x00000000
        /*0020*/ 	.short	0x0002
        /*0022*/ 	.short	0x0010
        /*0024*/ 	.byte	0x00, 0xf5, 0x21, 0x00


	//----- nvinfo : EIATTR_KPARAM_INFO
	.align		4
.L_151:
        /*0028*/ 	.byte	0x04, 0x17
        /*002a*/ 	.short	(.L_153 - .L_152)
.L_152:
        /*002c*/ 	.word	0x00000000
        /*0030*/ 	.short	0x0001
        /*0032*/ 	.short	0x0008
        /*0034*/ 	.byte	0x00, 0xf5, 0x21, 0x00


	//----- nvinfo : EIATTR_KPARAM_INFO
	.align		4
.L_153:
        /*0038*/ 	.byte	0x04, 0x17
        /*003a*/ 	.short	(.L_155 - .L_154)
.L_154:
        /*003c*/ 	.word	0x00000000
        /*0040*/ 	.short	0x0000
        /*0042*/ 	.short	0x0000
        /*0044*/ 	.byte	0x00, 0xf5, 0x21, 0x00


	//----- nvinfo : EIATTR_SPARSE_MMA_MASK
	.align		4
.L_155:
        /*0048*/ 	.byte	0x03, 0x50
        /*004a*/ 	.short	0x0000


	//----- nvinfo : EIATTR_MAXREG_COUNT
	.align		4
        /*004c*/ 	.byte	0x03, 0x1b
        /*004e*/ 	.short	0x00ff


	//----- nvinfo : EIATTR_MERCURY_ISA_VERSION
	.align		4
        /*0050*/ 	.byte	0x03, 0x5f
        /*0052*/ 	.short	0x0101


	//----- nvinfo : EIATTR_VRC_CTA_INIT_COUNT
	.align		4
        /*0054*/ 	.byte	0x02, 0x4a
	.zero		1
	.zero		1


	//----- nvinfo : EIATTR_EXIT_INSTR_OFFSETS
	.align		4
        /*0058*/ 	.byte	0x04, 0x1c
        /*005a*/ 	.short	(.L_157 - .L_156)


	//   ....[0]....
.L_156:
        /*005c*/ 	.word	0x00000070


	//   ....[1]....
        /*0060*/ 	.word	0x00000160


	//----- nvinfo : EIATTR_CBANK_PARAM_SIZE
	.align		4
.L_157:
        /*0064*/ 	.byte	0x03, 0x19
        /*0066*/ 	.short	0x001c


	//----- nvinfo : EIATTR_PARAM_CBANK
	.align		4
        /*0068*/ 	.byte	0x04, 0x0a
        /*006a*/ 	.short	(.L_159 - .L_158)
	.align		4
.L_158:
        /*006c*/ 	.word	index@(.nv.constant0._Z22complexvector_multiplyP6float2S0_S0_i)
        /*0070*/ 	.short	0x0380
        /*0072*/ 	.short	0x001c


	//----- nvinfo : EIATTR_SW_WAR
	.align		4
.L_159:
        /*0074*/ 	.byte	0x04, 0x36
        /*0076*/ 	.short	(.L_161 - .L_160)
.L_160:
        /*0078*/ 	.word	0x00000008
.L_161:


//--------------------- .nv.callgraph             --------------------------
	.section	.nv.callgraph,"",@"SHT_CUDA_CALLGRAPH"
	.align	4
	.sectionentsize	8
	.align		4
        /*0000*/ 	.word	0x00000000
	.align		4
        /*0004*/ 	.word	0xffffffff
	.align		4
        /*0008*/ 	.word	0x00000000
	.align		4
        /*000c*/ 	.word	0xfffffffe
	.align		4
        /*0010*/ 	.word	0x00000000
	.align		4
        /*0014*/ 	.word	0xfffffffd
	.align		4
        /*0018*/ 	.word	0x00000000
	.align		4
        /*001c*/ 	.word	0xfffffffc


//--------------------- .text._Z16optisdrifftscaleP6float2S0_ii --------------------------
	.section	.text._Z16optisdrifftscaleP6float2S0_ii,"ax",@progbits
	.align	128
        .global         _Z16optisdrifftscaleP6float2S0_ii
        .type           _Z16optisdrifftscaleP6float2S0_ii,@function
        .size           _Z16optisdrifftscaleP6float2S0_ii,(.L_x_41 - _Z16optisdrifftscaleP6float2S0_ii)
        .other          _Z16optisdrifftscaleP6float2S0_ii,@"STO_CUDA_ENTRY STV_DEFAULT"
_Z16optisdrifftscaleP6float2S0_ii:
.text._Z16optisdrifftscaleP6float2S0_ii:
[----:B------:R-:W-:Y:S01]  /*0000*/  LDC R1, c[0x0][0x37c] ;  /* 0x0000df00ff017b82 */ /* 0x000fe20000000800 */
[----:B------:R-:W0:Y:S07]  /*0010*/  S2R R6, SR_TID.X ;  /* 0x0000000000067919 */ /* 0x000e2e0000002100 */
[----:B------:R-:W0:Y:S01]  /*0020*/  S2UR UR4, SR_CTAID.X ;  /* 0x00000000000479c3 */ /* 0x000e220000002500 */
[----:B------:R-:W1:Y:S07]  /*0030*/  LDCU UR5, c[0x0][0x394] ;  /* 0x00007280ff0577ac */ /* 0x000e6e0008000800 */
[----:B------:R-:W0:Y:S02]  /*0040*/  LDC R3, c[0x0][0x360] ;  /* 0x0000d800ff037b82 */ /* 0x000e240000000800 */
[----:B0-----:R-:W-:-:S05]  /*0050*/  IMAD R6, R3, UR4, R6 ;  /* 0x0000000403067c24 */ /* 0x001fca000f8e0206 */
[----:B-1----:R-:W-:-:S13]  /*0060*/  ISETP.GE.AND P0, PT, R6, UR5, PT ;  /* 0x0000000506007c0c */ /* 0x002fda000bf06270 */
[----:B------:R-:W-:Y:S05]  /*0070*/  @P0 EXIT ;  /* 0x000000000000094d */ /* 0x000fea0003800000 */
[----:B------:R-:W0:Y:S01]  /*0080*/  LDC.64 R2, c[0x0][0x380] ;  /* 0x0000e000ff027b82 */ /* 0x000e220000000a00 */
[----:B------:R-:W1:Y:S01]  /*0090*/  LDCU.64 UR4, c[0x0][0x358] ;  /* 0x00006b00ff0477ac */ /* 0x000e620008000a00 */
[----:B------:R-:W2:Y:S01]  /*00a0*/  LDCU UR6, c[0x0][0x390] ;  /* 0x00007200ff0677ac */ /* 0x000ea20008000800 */
[----:B0-----:R-:W-:-:S06]  /*00b0*/  IMAD.WIDE R2, R6, 0x8, R2 ;  /* 0x0000000806027825 */ /* 0x001fcc00078e0202 */
[----:B-1----:R-:W3:Y:S01]  /*00c0*/  LDG.E.64 R2, desc[UR4][R2.64] ;  /* 0x0000000402027981 */ /* 0x002ee2000c1e1b00 */
[----:B--2---:R-:W-:Y:S01]  /*00d0*/  I2FP.F32.S32 R7, UR6 ;  /* 0x0000000600077c45 */ /* 0x004fe20008201400 */
[----:B------:R-:W-:Y:S03]  /*00e0*/  BSSY.RECONVERGENT B0, `(.L_x_0) ;  /* 0x000000d000007945 */ /* 0x000fe60003800200 */
[----:B------:R-:W0:Y:S02]  /*00f0*/  MUFU.RCP R0, R7 ;  /* 0x0000000700007308 */ /* 0x000e240000001000 */
[----:B0-----:R-:W-:-:S04]  /*0100*/  FFMA R5, -R7, R0, 1 ;  /* 0x3f80000007057423 */ /* 0x001fc80000000100 */
[----:B------:R-:W-:Y:S02]  /*0110*/  FFMA R5, R0, R5, R0 ;  /* 0x0000000500057223 */ /* 0x000fe40000000000 */
[----:B---3--:R-:W0:Y:S02]  /*0120*/  FCHK P0, R2, R7 ;  /* 0x0000000702007302 */ /* 0x008e240000000000 */
[----:B------:R-:W-:-:S04]  /*0130*/  FFMA R4, R2, R5, RZ ;  /* 0x0000000502047223 */ /* 0x000fc800000000ff */
[----:B------:R-:W-:-:S04]  /*0140*/  FFMA R0, -R7, R4, R2 ;  /* 0x0000000407007223 */ /* 0x000fc80000000102 */
[----:B------:R-:W-:Y:S01]  /*0150*/  FFMA R4, R5, R0, R4 ;  /* 0x0000000005047223 */ /* 0x000fe20000000004 */
[----:B0-----:R-:W-:Y:S06]  /*0160*/  @!P0 BRA `(.L_x_1) ;  /* 0x0000000000108947 */ /* 0x001fec0003800000 */
[----:B------:R-:W-:Y:S01]  /*0170*/  IMAD.MOV.U32 R5, RZ, RZ, R7 ;  /* 0x000000ffff057224 */ /* 0x000fe200078e0007 */
[----:B------:R-:W-:-:S07]  /*0180*/  MOV R8, 0x1a0 ;  /* 0x000001a000087802 */ /* 0x000fce0000000f00 */
[----:B------:R-:W-:Y:S05]  /*0190*/  CALL.REL.NOINC `($__internal_0_$__cuda_sm3x_div_rn_noftz_f32_slowpath) ;  /* 0x0000000000547944 */ /* 0x000fea0003c00000 */
[----:B------:R-:W-:-:S07]  /*01a0*/  IMAD.MOV.U32 R4, RZ, RZ, R0 ;  /* 0x000000ffff047224 */ /* 0x000fce00078e0000 */
.L_x_1:
[----:B------:R-:W-:Y:S05]  /*01b0*/  BSYNC.RECONVERGENT B0 ;  /* 0x0000000000007941 */ /* 0x000fea0003800200 */
.L_x_0:
[----:B------:R-:W0:Y:S01]  /*01c0*/  MUFU.RCP R0, R7 ;  /* 0x0000000700007308 */ /* 0x000e220000001000 */
[----:B------:R-:W-:Y:S07]  /*01d0*/  BSSY.RECONVERGENT B0, `(.L_x_2) ;  /* 0x000000d000007945 */ /* 0x000fee0003800200 */
[----:B------:R-:W1:Y:S01]  /*01e0*/  FCHK P0, R3, R7 ;  /* 0x0000000703007302 */ /* 0x000e620000000000 */
[----:B0-----:R-:W-:-:S04]  /*01f0*/  FFMA R5, -R7, R0, 1 ;  /* 0x3f80000007057423 */ /* 0x001fc80000000100 */
[----:B------:R-:W-:-:S04]  /*0200*/  FFMA R9, R0, R5, R0 ;  /* 0x0000000500097223 */ /* 0x000fc80000000000 */
[----:B------:R-:W-:-:S04]  /*0210*/  FFMA R0, R3, R9, RZ ;  /* 0x0000000903007223 */ /* 0x000fc800000000ff */
[----:B------:R-:W-:-:S04]  /*0220*/  FFMA R5, -R7, R0, R3 ;  /* 0x0000000007057223 */ /* 0x000fc80000000103 */
[----:B------:R-:W-:Y:S01]  /*0230*/  FFMA R5, R9, R5, R0 ;  /* 0x0000000509057223 */ /* 0x000fe20000000000 */
[----:B-1----:R-:W-:Y:S06]  /*0240*/  @!P0 BRA `(.L_x_3) ;  /* 0x0000000000148947 */ /* 0x002fec0003800000 */
[----:B------:R-:W-:Y:S01]  /*0250*/  IMAD.MOV.U32 R2, RZ, RZ, R3 ;  /* 0x000000ffff027224 */ /* 0x000fe200078e0003 */
[----:B------:R-:W-:Y:S01]  /*0260*/  MOV R8, 0x290 ;  /* 0x0000029000087802 */ /* 0x000fe20000000f00 */
[----:B------:R-:W-:-:S07]  /*0270*/  IMAD.MOV.U32 R5, RZ, RZ, R7 ;  /* 0x000000ffff057224 */ /* 0x000fce00078e0007 */
[----:B------:R-:W-:Y:S05]  /*0280*/  CALL.REL.NOINC `($__internal_0_$__cuda_sm3x_div_rn_noftz_f32_slowpath) ;  /* 0x0000000000187944 */ /* 0x000fea0003c00000 */
[----:B------:R-:W-:-:S07]  /*0290*/  IMAD.MOV.U32 R5, RZ, RZ, R0 ;  /* 0x000000ffff057224 */ /* 0x000fce00078e0000 */
.L_x_3:
[----:B------:R-:W-:Y:S05]  /*02a0*/  BSYNC.RECONVERGENT B0 ;  /* 0x0000000000007941 */ /* 0x000fea0003800200 */
.L_x_2:
[----:B------:R-:W0:Y:S02]  /*02b0*/  LDC.64 R2, c[0x0][0x388] ;  /* 0x0000e200ff027b82 */ /* 0x000e240000000a00 */
[----:B0-----:R-:W-:-:S05]  /*02c0*/  IMAD.WIDE R6, R6, 0x8, R2 ;  /* 0x0000000806067825 */ /* 0x001fca00078e0202 */
[----:B------:R-:W-:Y:S01]  /*02d0*/  STG.E.64 desc[UR4][R6.64], R4 ;  /* 0x0000000406007986 */ /* 0x000fe2000c101b04 */
[----:B------:R-:W-:Y:S05]  /*02e0*/  EXIT ;  /* 0x000000000000794d */ /* 0x000fea0003800000 */
        .weak           $__internal_0_$__cuda_sm3x_div_rn_noftz_f32_slowpath
        .type           $__internal_0_$__cuda_sm3x_div_rn_noftz_f32_slowpath,@function
        .size           $__internal_0_$__cuda_sm3x_div_rn_noftz_f32_slowpath,(.L_x_41 - $__internal_0_$__cuda_sm3x_div_rn_noftz_f32_slowpath)
$__internal_0_$__cuda_sm3x_div_rn_noftz_f32_slowpath:
[----:B------:R-:W-:Y:S01]  /*02f0*/  SHF.R.U32.HI R9, RZ, 0x17, R5 ;  /* 0x00000017ff097819 */ /* 0x000fe20000011605 */
[----:B------:R-:W-:Y:S01]  /*0300*/  BSSY.RECONVERGENT B1, `(.L_x_4) ;  /* 0x0000062000017945 */ /* 0x000fe20003800200 */
[----:B------:R-:W-:Y:S02]  /*0310*/  SHF.R.U32.HI R0, RZ, 0x17, R2 ;  /* 0x00000017ff007819 */ /* 0x000fe40000011602 */
[----:B------:R-:W-:Y:S02]  /*0320*/  LOP3.LUT R14, R9, 0xff, RZ, 0xc0, !PT ;  /* 0x000000ff090e7812 */ /* 0x000fe400078ec0ff */
[----:B------:R-:W-:-:S03]  /*0330*/  LOP3.LUT R12, R0, 0xff, RZ, 0xc0, !PT ;  /* 0x000000ff000c7812 */ /* 0x000fc600078ec0ff */
[----:B------:R-:W-:Y:S02]  /*0340*/  VIADD R10, R14, 0xffffffff ;  /* 0xffffffff0e0a7836 */ /* 0x000fe40000000000 */
[----:B------:R-:W-:-:S03]  /*0350*/  VIADD R0, R12, 0xffffffff ;  /* 0xffffffff0c007836 */ /* 0x000fc60000000000 */
[----:B------:R-:W-:-:S04]  /*0360*/  ISETP.GT.U32.AND P0, PT, R10, 0xfd, PT ;  /* 0x000000fd0a00780c */ /* 0x000fc80003f04070 */
[----:B------:R-:W-:-:S13]  /*0370*/  ISETP.GT.U32.OR P0, PT, R0, 0xfd, P0 ;  /* 0x000000fd0000780c */ /* 0x000fda0000704470 */
[----:B------:R-:W-:Y:S01]  /*0380*/  @!P0 IMAD.MOV.U32 R9, RZ, RZ, RZ ;  /* 0x000000ffff098224 */ /* 0x000fe200078e00ff */
[----:B------:R-:W-:Y:S06]  /*0390*/  @!P0 BRA `(.L_x_5) ;  /* 0x00000000005c8947 */ /* 0x000fec0003800000 */
[----:B------:R-:W-:Y:S02]  /*03a0*/  FSETP.GTU.FTZ.AND P0, PT, |R2|, +INF , PT ;  /* 0x7f8000000200780b */ /* 0x000fe40003f1c200 */
[----:B------:R-:W-:-:S04]  /*03b0*/  FSETP.GTU.FTZ.AND P1, PT, |R5|, +INF , PT ;  /* 0x7f8000000500780b */ /* 0x000fc80003f3c200 */
[----:B------:R-:W-:-:S13]  /*03c0*/  PLOP3.LUT P0, PT, P0, P1, PT, 0xf8, 0x8f ;  /* 0x00000000008f781c */ /* 0x000fda0000703f70 */
[----:B------:R-:W-:Y:S05]  /*03d0*/  @P0 BRA `(.L_x_6) ;  /* 0x00000004004c0947 */ /* 0x000fea0003800000 */
[----:B------:R-:W-:-:S13]  /*03e0*/  LOP3.LUT P0, RZ, R5, 0x7fffffff, R2, 0xc8, !PT ;  /* 0x7fffffff05ff7812 */ /* 0x000fda000780c802 */
[----:B------:R-:W-:Y:S05]  /*03f0*/  @!P0 BRA `(.L_x_7) ;  /* 0x00000004003c8947 */ /* 0x000fea0003800000 */
[C---:B------:R-:W-:Y:S02]  /*0400*/  FSETP.NEU.FTZ.AND P2, PT, |R2|.reuse, +INF , PT ;  /* 0x7f8000000200780b */ /* 0x040fe40003f5d200 */
[----:B------:R-:W-:Y:S02]  /*0410*/  FSETP.NEU.FTZ.AND P1, PT, |R5|, +INF , PT ;  /* 0x7f8000000500780b */ /* 0x000fe40003f3d200 */
[----:B------:R-:W-:-:S11]  /*0420*/  FSETP.NEU.FTZ.AND P0, PT, |R2|, +INF , PT ;  /* 0x7f8000000200780b */ /* 0x000fd60003f1d200 */
[----:B------:R-:W-:Y:S05]  /*0430*/  @!P1 BRA !P2, `(.L_x_7) ;  /* 0x00000004002c9947 */ /* 0x000fea0005000000 */
[----:B------:R-:W-:-:S04]  /*0440*/  LOP3.LUT P2, RZ, R2, 0x7fffffff, RZ, 0xc0, !PT ;  /* 0x7fffffff02ff7812 */ /* 0x000fc8000784c0ff */
[----:B------:R-:W-:-:S13]  /*0450*/  PLOP3.LUT P1, PT, P1, P2, PT, 0x2f, 0xf2 ;  /* 0x0000000000f2781c */ /* 0x000fda0000f24577 */
[----:B------:R-:W-:Y:S05]  /*0460*/  @P1 BRA `(.L_x_8) ;  /* 0x0000000400181947 */ /* 0x000fea0003800000 */
[----:B------:R-:W-:-:S04]  /*0470*/  LOP3.LUT P1, RZ, R5, 0x7fffffff, RZ, 0xc0, !PT ;  /* 0x7fffffff05ff7812 */ /* 0x000fc8000782c0ff */
[----:B------:R-:W-:-:S13]  /*0480*/  PLOP3.LUT P0, PT, P0, P1, PT, 0x2f, 0xf2 ;  /* 0x0000000000f2781c */ /* 0x000fda0000702577 */
[----:B------:R-:W-:Y:S05]  /*0490*/  @P0 BRA `(.L_x_9) ;  /* 0x0000000400000947 */ /* 0x000fea0003800000 */
[----:B------:R-:W-:Y:S02]  /*04a0*/  ISETP.GE.AND P0, PT, R0, RZ, PT ;  /* 0x000000ff0000720c */ /* 0x000fe40003f06270 */
[----:B------:R-:W-:-:S11]  /*04b0*/  ISETP.GE.AND P1, PT, R10, RZ, PT ;  /* 0x000000ff0a00720c */ /* 0x000fd60003f26270 */
[----:B------:R-:W-:Y:S02]  /*04c0*/  @P0 IMAD.MOV.U32 R9, RZ, RZ, RZ ;  /* 0x000000ffff090224 */ /* 0x000fe400078e00ff */
[----:B------:R-:W-:Y:S01]  /*04d0*/  @!P0 FFMA R2, R2, 1.84467440737095516160e+19, RZ ;  /* 0x5f80000002028823 */ /* 0x000fe200000000ff */
[----:B------:R-:W-:Y:S02]  /*04e0*/  @!P0 IMAD.MOV.U32 R9, RZ, RZ, -0x40 ;  /* 0xffffffc0ff098424 */ /* 0x000fe400078e00ff */
[----:B------:R-:W-:Y:S02]  /*04f0*/  @!P1 FFMA R5, R5, 1.84467440737095516160e+19, RZ ;  /* 0x5f80000005059823 */ /* 0x000fe400000000ff */
[----:B------:R-:W-:-:S07]  /*0500*/  @!P1 VIADD R9, R9, 0x40 ;  /* 0x0000004009099836 */ /* 0x000fce0000000000 */
.L_x_5:
[----:B------:R-:W-:Y:S01]  /*0510*/  LEA R0, R14, 0xc0800000, 0x17 ;  /* 0xc08000000e007811 */ /* 0x000fe200078eb8ff */
[----:B------:R-:W-:Y:S04]  /*0520*/  BSSY.RECONVERGENT B2, `(.L_x_10) ;  /* 0x0000036000027945 */ /* 0x000fe80003800200 */
[----:B------:R-:W-:Y:S02]  /*0530*/  IMAD.IADD R10, R5, 0x1, -R0 ;  /* 0x00000001050a7824 */ /* 0x000fe400078e0a00 */
[----:B------:R-:W-:Y:S02]  /*0540*/  VIADD R5, R12, 0xffffff81 ;  /* 0xffffff810c057836 */ /* 0x000fe40000000000 */
[----:B------:R0:W1:Y:S01]  /*0550*/  MUFU.RCP R11, R10 ;  /* 0x0000000a000b7308 */ /* 0x0000620000001000 */
[----:B------:R-:W-:Y:S01]  /*0560*/  FADD.FTZ R13, -R10, -RZ ;  /* 0x800000ff0a0d7221 */ /* 0x000fe20000010100 */
[C---:B------:R-:W-:Y:S01]  /*0570*/  IMAD R0, R5.reuse, -0x800000, R2 ;  /* 0xff80000005007824 */ /* 0x040fe200078e0202 */
[----:B0-----:R-:W-:-:S05]  /*0580*/  IADD3 R10, PT, PT, R5, 0x7f, -R14 ;  /* 0x0000007f050a7810 */ /* 0x001fca0007ffe80e */
[----:B------:R-:W-:Y:S02]  /*0590*/  IMAD.IADD R9, R10, 0x1, R9 ;  /* 0x000000010a097824 */ /* 0x000fe400078e0209 */
[----:B-1----:R-:W-:-:S04]  /*05a0*/  FFMA R12, R11, R13, 1 ;  /* 0x3f8000000b0c7423 */ /* 0x002fc8000000000d */
[----:B------:R-:W-:-:S04]  /*05b0*/  FFMA R15, R11, R12, R11 ;  /* 0x0000000c0b0f7223 */ /* 0x000fc8000000000b */
[----:B------:R-:W-:-:S04]  /*05c0*/  FFMA R2, R0, R15, RZ ;  /* 0x0000000f00027223 */ /* 0x000fc800000000ff */
[----:B------:R-:W-:-:S04]  /*05d0*/  FFMA R11, R13, R2, R0 ;  /* 0x000000020d0b7223 */ /* 0x000fc80000000000 */
[----:B------:R-:W-:-:S04]  /*05e0*/  FFMA R12, R15, R11, R2 ;  /* 0x0000000b0f0c7223 */ /* 0x000fc80000000002 */
[----:B------:R-:W-:-:S04]  /*05f0*/  FFMA R13, R13, R12, R0 ;  /* 0x0000000c0d0d7223 */ /* 0x000fc80000000000 */
[----:B------:R-:W-:-:S05]  /*0600*/  FFMA R0, R15, R13, R12 ;  /* 0x0000000d0f007223 */ /* 0x000fca000000000c */
[----:B------:R-:W-:-:S04]  /*0610*/  SHF.R.U32.HI R2, RZ, 0x17, R0 ;  /* 0x00000017ff027819 */ /* 0x000fc80000011600 */
[----:B------:R-:W-:-:S05]  /*0620*/  LOP3.LUT R2, R2, 0xff, RZ, 0xc0, !PT ;  /* 0x000000ff02027812 */ /* 0x000fca00078ec0ff */
[----:B------:R-:W-:-:S04]  /*0630*/  IMAD.IADD R11, R2, 0x1, R9 ;  /* 0x00000001020b7824 */ /* 0x000fc800078e0209 */
[----:B------:R-:W-:-:S05]  /*0640*/  VIADD R2, R11, 0xffffffff ;  /* 0xffffffff0b027836 */ /* 0x000fca0000000000 */
[----:B------:R-:W-:-:S13]  /*0650*/  ISETP.GE.U32.AND P0, PT, R2, 0xfe, PT ;  /* 0x000000fe0200780c */ /* 0x000fda0003f06070 */
[----:B------:R-:W-:Y:S05]  /*0660*/  @!P0 BRA `(.L_x_11) ;  /* 0x0000000000808947 */ /* 0x000fea0003800000 */
[----:B------:R-:W-:-:S13]  /*0670*/  ISETP.GT.AND P0, PT, R11, 0xfe, PT ;  /* 0x000000fe0b00780c */ /* 0x000fda0003f04270 */
[----:B------:R-:W-:Y:S05]  /*0680*/  @P0 BRA `(.L_x_12) ;  /* 0x00000000006c0947 */ /* 0x000fea0003800000 */
[----:B------:R-:W-:-:S13]  /*0690*/  ISETP.GE.AND P0, PT, R11, 0x1, PT ;  /* 0x000000010b00780c */ /* 0x000fda0003f06270 */
[----:B------:R-:W-:Y:S05]  /*06a0*/  @P0 BRA `(.L_x_13) ;  /* 0x0000000000740947 */ /* 0x000fea0003800000 */
[----:B------:R-:W-:Y:S02]  /*06b0*/  ISETP.GE.AND P0, PT, R11, -0x18, PT ;  /* 0xffffffe80b00780c */ /* 0x000fe40003f06270 */
[----:B------:R-:W-:-:S11]  /*06c0*/  LOP3.LUT R0, R0, 0x80000000, RZ, 0xc0, !PT ;  /* 0x8000000000007812 */ /* 0x000fd600078ec0ff */
[----:B------:R-:W-:Y:S05]  /*06d0*/  @!P0 BRA `(.L_x_13) ;  /* 0x0000000000688947 */ /* 0x000fea0003800000 */
[-CC-:B------:R-:W-:Y:S01]  /*06e0*/  FFMA.RZ R2, R15, R13.reuse, R12.reuse ;  /* 0x0000000d0f027223 */ /* 0x180fe2000000c00c */
[----:B------:R-:W-:Y:S02]  /*06f0*/  VIADD R10, R11, 0x20 ;  /* 0x000000200b0a7836 */ /* 0x000fe40000000000 */
[-CC-:B------:R-:W-:Y:S01]  /*0700*/  FFMA.RM R5, R15, R13.reuse, R12.reuse ;  /* 0x0000000d0f057223 */ /* 0x180fe2000000400c */
[----:B------:R-:W-:Y:S02]  /*0710*/  ISETP.NE.AND P2, PT, R11, RZ, PT ;  /* 0x000000ff0b00720c */ /* 0x000fe40003f45270 */
[----:B------:R-:W-:Y:S01]  /*0720*/  LOP3.LUT R9, R2, 0x7fffff, RZ, 0xc0, !PT ;  /* 0x007fffff02097812 */ /* 0x000fe200078ec0ff */
[----:B------:R-:W-:Y:S01]  /*0730*/  FFMA.RP R2, R15, R13, R12 ;  /* 0x0000000d0f027223 */ /* 0x000fe2000000800c */
[----:B------:R-:W-:Y:S01]  /*0740*/  ISETP.NE.AND P1, PT, R11, RZ, PT ;  /* 0x000000ff0b00720c */ /* 0x000fe20003f25270 */
[----:B------:R-:W-:Y:S01]  /*0750*/  IMAD.MOV R11, RZ, RZ, -R11 ;  /* 0x000000ffff0b7224 */ /* 0x000fe200078e0a0b */
[----:B------:R-:W-:-:S02]  /*0760*/  LOP3.LUT R9, R9, 0x800000, RZ, 0xfc, !PT ;  /* 0x0080000009097812 */ /* 0x000fc400078efcff */
[----:B------:R-:W-:Y:S02]  /*0770*/  FSETP.NEU.FTZ.AND P0, PT, R2, R5, PT ;  /* 0x000000050200720b */ /* 0x000fe40003f1d000 */
[----:B------:R-:W-:Y:S02]  /*0780*/  SHF.L.U32 R10, R9, R10, RZ ;  /* 0x0000000a090a7219 */ /* 0x000fe400000006ff */
[----:B------:R-:W-:Y:S02]  /*0790*/  SEL R2, R11, RZ, P2 ;  /* 0x000000ff0b027207 */ /* 0x000fe40001000000 */
[----:B------:R-:W-:Y:S02]  /*07a0*/  ISETP.NE.AND P1, PT, R10, RZ, P1 ;  /* 0x000000ff0a00720c */ /* 0x000fe40000f25270 */
[----:B------:R-:W-:Y:S02]  /*07b0*/  SHF.R.U32.HI R2, RZ, R2, R9 ;  /* 0x00000002ff027219 */ /* 0x000fe40000011609 */
[----:B------:R-:W-:-:S02]  /*07c0*/  PLOP3.LUT P0, PT, P0, P1, PT, 0xf8, 0x8f ;  /* 0x00000000008f781c */ /* 0x000fc40000703f70 */
[----:B------:R-:W-:Y:S02]  /*07d0*/  SHF.R.U32.HI R10, RZ, 0x1, R2 ;  /* 0x00000001ff0a7819 */ /* 0x000fe40000011602 */
[----:B------:R-:W-:-:S04]  /*07e0*/  SEL R5, RZ, 0x1, !P0 ;  /* 0x00000001ff057807 */ /* 0x000fc80004000000 */
[----:B------:R-:W-:-:S04]  /*07f0*/  LOP3.LUT R5, R5, 0x1, R10, 0xf8, !PT ;  /* 0x0000000105057812 */ /* 0x000fc800078ef80a */
[----:B------:R-:W-:-:S05]  /*0800*/  LOP3.LUT R5, R5, R2, RZ, 0xc0, !PT ;  /* 0x0000000205057212 */ /* 0x000fca00078ec0ff */
[----:B------:R-:W-:-:S05]  /*0810*/  IMAD.IADD R5, R10, 0x1, R5 ;  /* 0x000000010a057824 */ /* 0x000fca00078e0205 */
[----:B------:R-:W-:Y:S01]  /*0820*/  LOP3.LUT R0, R5, R0, RZ, 0xfc, !PT ;  /* 0x0000000005007212 */ /* 0x000fe200078efcff */
[----:B------:R-:W-:Y:S06]  /*0830*/  BRA `(.L_x_13) ;  /* 0x0000000000107947 */ /* 0x000fec0003800000 */
.L_x_12:
[----:B------:R-:W-:-:S04]  /*0840*/  LOP3.LUT R0, R0, 0x80000000, RZ, 0xc0, !PT ;  /* 0x8000000000007812 */ /* 0x000fc800078ec0ff */
[----:B------:R-:W-:Y:S01]  /*0850*/  LOP3.LUT R0, R0, 0x7f800000, RZ, 0xfc, !PT ;  /* 0x7f80000000007812 */ /* 0x000fe200078efcff */
[----:B------:R-:W-:Y:S06]  /*0860*/  BRA `(.L_x_13) ;  /* 0x0000000000047947 */ /* 0x000fec0003800000 */
.L_x_11:
[----:B------:R-:W-:-:S07]  /*0870*/  IMAD R0, R9, 0x800000, R0 ;  /* 0x0080000009007824 */ /* 0x000fce00078e0200 */
.L_x_13:
[----:B------:R-:W-:Y:S05]  /*0880*/  BSYNC.RECONVERGENT B2 ;  /* 0x0000000000027941 */ /* 0x000fea0003800200 */
.L_x_10:
[----:B------:R-:W-:Y:S05]  /*0890*/  BRA `(.L_x_14) ;  /* 0x0000000000207947 */ /* 0x000fea0003800000 */
.L_x_9:
[----:B------:R-:W-:-:S04]  /*08a0*/  LOP3.LUT R0, R5, 0x80000000, R2, 0x48, !PT ;  /* 0x8000000005007812 */ /* 0x000fc800078e4802 */
[----:B------:R-:W-:Y:S01]  /*08b0*/  LOP3.LUT R0, R0, 0x7f800000, RZ, 0xfc, !PT ;  /* 0x7f80000000007812 */ /* 0x000fe200078efcff */
[----:B------:R-:W-:Y:S06]  /*08c0*/  BRA `(.L_x_14) ;  /* 0x0000000000147947 */ /* 0x000fec0003800000 */
.L_x_8:
[----:B------:R-:W-:Y:S01]  /*08d0*/  LOP3.LUT R0, R5, 0x80000000, R2, 0x48, !PT ;  /* 0x8000000005007812 */ /* 0x000fe200078e4802 */
[----:B------:R-:W-:Y:S06]  /*08e0*/  BRA `(.L_x_14) ;  /* 0x00000000000c7947 */ /* 0x000fec0003800000 */
.L_x_7:
[----:B------:R-:W0:Y:S01]  /*08f0*/  MUFU.RSQ R0, -QNAN ;  /* 0xffc0000000007908 */ /* 0x000e220000001400 */
[----:B------:R-:W-:Y:S05]  /*0900*/  BRA `(.L_x_14) ;  /* 0x0000000000047947 */ /* 0x000fea0003800000 */
.L_x_6:
[----:B------:R-:W-:-:S07]  /*0910*/  FADD.FTZ R0, R2, R5 ;  /* 0x0000000502007221 */ /* 0x000fce0000010000 */
.L_x_14:
[----:B------:R-:W-:Y:S05]  /*0920*/  BSYNC.RECONVERGENT B1 ;  /* 0x0000000000017941 */ /* 0x000fea0003800200 */
.L_x_4:
[----:B------:R-:W-:-:S04]  /*0930*/  IMAD.MOV.U32 R9, RZ, RZ, 0x0 ;  /* 0x00000000ff097424 */ /* 0x000fc800078e00ff */
[----:B0-----:R-:W-:Y:S05]  /*0940*/  RET.REL.NODEC R8 `(_Z16optisdrifftscaleP6float2S0_ii) ;  /* 0xfffffff408ac7950 */ /* 0x001fea0003c3ffff */
.L_x_15:
[----:B------:R-:W-:-:S00]  /*0950*/  BRA `(.L_x_15) ;  /* 0xfffffffc00fc7947 */ /* 0x000fc0000383ffff */
[----:B------:R-:W-:-:S00]  /*0960*/  NOP ;  /* 0x0000000000007918 */ /* 0x000fc00000000000 */
        /* <DEDUP_REMOVED lines=9> */
.L_x_41:


//--------------------- .text._Z17complexvector_absP6float2Pfi --------------------------
	.section	.text._Z17complexvector_absP6float2Pfi,"ax",@progbits
	.align	128
        .global         _Z17complexvector_absP6float2Pfi
        .type           _Z17complexvector_absP6float2Pfi,@function
        .size           _Z17complexvector_absP6float2Pfi,(.L_x_43 - _Z17complexvector_absP6float2Pfi)
        .other          _Z17complexvector_absP6float2Pfi,@"STO_CUDA_ENTRY STV_DEFAULT"
_Z17complexvector_absP6float2Pfi:
.text._Z17complexvector_absP6float2Pfi:
        /* <DEDUP_REMOVED lines=9> */
[----:B------:R-:W1:Y:S01]  /*0090*/  LDCU UR4, c[0x0][0x370] ;  /* 0x00006e00ff0477ac */ /* 0x000e620008000800 */
[----:B------:R-:W2:Y:S06]  /*00a0*/  LDCU.64 UR6, c[0x0][0x358] ;  /* 0x00006b00ff0677ac */ /* 0x000eac0008000a00 */
[----:B------:R-:W3:Y:S01]  /*00b0*/  LDC.64 R6, c[0x0][0x388] ;  /* 0x0000e200ff067b82 */ /* 0x000ee20000000a00 */
[----:B------:R-:W4:Y:S01]  /*00c0*/  LDCU UR5, c[0x0][0x390] ;  /* 0x00007200ff0577ac */ /* 0x000f220008000800 */
[----:B-1----:R-:W-:-:S07]  /*00d0*/  IMAD R10, R10, UR4, RZ ;  /* 0x000000040a0a7c24 */ /* 0x002fce000f8e02ff */
.L_x_21:
[----:B01----:R-:W-:-:S06]  /*00e0*/  IMAD.WIDE R4, R11, 0x8, R8 ;  /* 0x000000080b047825 */ /* 0x003fcc00078e0208 */
[----:B--2---:R-:W2:Y:S01]  /*00f0*/  LDG.E.64 R4, desc[UR6][R4.64] ;  /* 0x0000000604047981 */ /* 0x004ea2000c1e1b00 */
[----:B------:R-:W-:Y:S01]  /*0100*/  BSSY.RECONVERGENT B0, `(.L_x_16) ;  /* 0x000000e000007945 */ /* 0x000fe20003800200 */
[----:B--2---:R-:W-:-:S04]  /*0110*/  FSETP.GT.AND P0, PT, |R4|, |R5|, PT ;  /* 0x400000050400720b */ /* 0x004fc80003f04200 */
[----:B------:R-:W-:Y:S02]  /*0120*/  FSEL R3, |R4|, |R5|, P0 ;  /* 0x4000000504037208 */ /* 0x000fe40000000200 */
[----:B------:R-:W-:Y:S02]  /*0130*/  FSEL R0, |R5|, |R4|, P0 ;  /* 0x4000000405007208 */ /* 0x000fe40000000200 */
[----:B------:R-:W0:Y:S08]  /*0140*/  MUFU.RCP R2, R3 ;  /* 0x0000000300027308 */ /* 0x000e300000001000 */
[----:B------:R-:W1:Y:S01]  /*0150*/  FCHK P0, R0, R3 ;  /* 0x0000000300007302 */ /* 0x000e620000000000 */
[----:B0-----:R-:W-:-:S04]  /*0160*/  FFMA R13, -R3, R2, 1 ;  /* 0x3f800000030d7423 */ /* 0x001fc80000000102 */
[----:B------:R-:W-:-:S04]  /*0170*/  FFMA R13, R2, R13, R2 ;  /* 0x0000000d020d7223 */ /* 0x000fc80000000002 */
[----:B------:R-:W-:-:S04]  /*0180*/  FFMA R2, R0, R13, RZ ;  /* 0x0000000d00027223 */ /* 0x000fc800000000ff */
[----:B------:R-:W-:-:S04]  /*0190*/  FFMA R12, -R3, R2, R0 ;  /* 0x00000002030c7223 */ /* 0x000fc80000000100 */
[----:B------:R-:W-:Y:S01]  /*01a0*/  FFMA R2, R13, R12, R2 ;  /* 0x0000000c0d027223 */ /* 0x000fe20000000002 */
[----:B-1----:R-:W-:Y:S06]  /*01b0*/  @!P0 BRA `(.L_x_17) ;  /* 0x0000000000088947 */ /* 0x002fec0003800000 */
[----:B------:R-:W-:-:S07]  /*01c0*/  MOV R12, 0x1e0 ;  /* 0x000001e0000c7802 */ /* 0x000fce0000000f00 */
[----:B---34-:R-:W-:Y:S05]  /*01d0*/  CALL.REL.NOINC `($__internal_2_$__cuda_sm3x_div_rn_noftz_f32_slowpath) ;  /* 0x0000000000cc7944 */ /* 0x018fea0003c00000 */
.L_x_17:
[----:B----4-:R-:W-:Y:S05]  /*01e0*/  BSYNC.RECONVERGENT B0 ;  /* 0x0000000000007941 */ /* 0x010fea0003800200 */
.L_x_16:
[----:B------:R-:W-:Y:S01]  /*01f0*/  FFMA R13, R2, R2, 1 ;  /* 0x3f800000020d7423 */ /* 0x000fe20000000002 */
[----:B------:R-:W-:Y:S03]  /*0200*/  BSSY.RECONVERGENT B0, `(.L_x_18) ;  /* 0x000000c000007945 */ /* 0x000fe60003800200 */
[----:B------:R-:W-:Y:S01]  /*0210*/  VIADD R2, R13, 0xf3000000 ;  /* 0xf30000000d027836 */ /* 0x000fe20000000000 */
[----:B------:R0:W1:Y:S04]  /*0220*/  MUFU.RSQ R12, R13 ;  /* 0x0000000d000c7308 */ /* 0x0000680000001400 */
[----:B------:R-:W-:-:S13]  /*0230*/  ISETP.GT.U32.AND P0, PT, R2, 0x727fffff, PT ;  /* 0x727fffff0200780c */ /* 0x000fda0003f04070 */
[----:B01----:R-:W-:Y:S05]  /*0240*/  @!P0 BRA `(.L_x_19) ;  /* 0x00000000000c8947 */ /* 0x003fea0003800000 */
[----:B------:R-:W-:-:S07]  /*0250*/  MOV R17, 0x270 ;  /* 0x0000027000117802 */ /* 0x000fce0000000f00 */
[----:B---3--:R-:W-:Y:S05]  /*0260*/  CALL.REL.NOINC `($__internal_1_$__cuda_sm20_sqrt_rn_f32_slowpath) ;  /* 0x0000000000487944 */ /* 0x008fea0003c00000 */
[----:B------:R-:W-:Y:S05]  /*0270*/  BRA `(.L_x_20) ;  /* 0x0000000000107947 */ /* 0x000fea0003800000 */
.L_x_19:
[----:B------:R-:W-:Y:S01]  /*0280*/  FMUL.FTZ R2, R13, R12 ;  /* 0x0000000c0d027220 */ /* 0x000fe20000410000 */
[----:B------:R-:W-:-:S03]  /*0290*/  FMUL.FTZ R12, R12, 0.5 ;  /* 0x3f0000000c0c7820 */ /* 0x000fc60000410000 */
[----:B------:R-:W-:-:S04]  /*02a0*/  FFMA R13, -R2, R2, R13 ;  /* 0x00000002020d7223 */ /* 0x000fc8000000010d */
[----:B------:R-:W-:-:S07]  /*02b0*/  FFMA R2, R13, R12, R2 ;  /* 0x0000000c0d027223 */ /* 0x000fce0000000002 */
.L_x_20:
[----:B------:R-:W-:Y:S05]  /*02c0*/  BSYNC.RECONVERGENT B0 ;  /* 0x0000000000007941 */ /* 0x000fea0003800200 */
.L_x_18:
[C---:B------:R-:W-:Y:S01]  /*02d0*/  FMNMX R0, R3.reuse, R0, !PT ;  /* 0x0000000003007209 */ /* 0x040fe20007800000 */
[----:B------:R-:W-:Y:S01]  /*02e0*/  FADD R5, |R4|, |R5| ;  /* 0x4000000504057221 */ /* 0x000fe20000000200 */
[C---:B------:R-:W-:Y:S02]  /*02f0*/  FSETP.NEU.AND P1, PT, R3.reuse, RZ, PT ;  /* 0x000000ff0300720b */ /* 0x040fe40003f2d000 */
[----:B------:R-:W-:Y:S01]  /*0300*/  FSETP.GT.AND P0, PT, R0, 3.40282346638528859812e+38, PT ;  /* 0x7f7fffff0000780b */ /* 0x000fe20003f04000 */
[----:B------:R-:W-:Y:S01]  /*0310*/  FMUL R0, R3, R2 ;  /* 0x0000000203007220 */ /* 0x000fe20000400000 */
[----:B---3--:R-:W-:-:S04]  /*0320*/  IMAD.WIDE R2, R11, 0x4, R6 ;  /* 0x000000040b027825 */ /* 0x008fc800078e0206 */
[----:B------:R-:W-:-:S07]  /*0330*/  IMAD.IADD R11, R10, 0x1, R11 ;  /* 0x000000010a0b7824 */ /* 0x000fce00078e020b */
[----:B------:R-:W-:Y:S02]  /*0340*/  @!P0 FSEL R5, R5, R0, !P1 ;  /* 0x0000000005058208 */ /* 0x000fe40004800000 */
[----:B------:R-:W-:-:S03]  /*0350*/  ISETP.GE.AND P0, PT, R11, UR5, PT ;  /* 0x000000050b007c0c */ /* 0x000fc6000bf06270 */
[----:B------:R1:W-:Y:S10]  /*0360*/  STG.E desc[UR6][R2.64], R5 ;  /* 0x0000000502007986 */ /* 0x0003f4000c101906 */
[----:B------:R-:W-:Y:S05]  /*0370*/  @!P0 BRA `(.L_x_21) ;  /* 0xfffffffc00588947 */ /* 0x000fea000383ffff */
[----:B------:R-:W-:Y:S05]  /*0380*/  EXIT ;  /* 0x000000000000794d */ /* 0x000fea0003800000 */
        .weak           $__internal_1_$__cuda_sm20_sqrt_rn_f32_slowpath
        .type           $__internal_1_$__cuda_sm20_sqrt_rn_f32_slowpath,@function
        .size           $__internal_1_$__cuda_sm20_sqrt_rn_f32_slowpath,($__internal_2_$__cuda_sm3x_div_rn_noftz_f32_slowpath - $__internal_1_$__cuda_sm20_sqrt_rn_f32_slowpath)
$__internal_1_$__cuda_sm20_sqrt_rn_f32_slowpath:
[----:B------:R-:W-:-:S13]  /*0390*/  LOP3.LUT P0, RZ, R13, 0x7fffffff, RZ, 0xc0, !PT ;  /* 0x7fffffff0dff7812 */ /* 0x000fda000780c0ff */
[----:B------:R-:W-:Y:S01]  /*03a0*/  @!P0 IMAD.MOV.U32 R12, RZ, RZ, R13 ;  /* 0x000000ffff0c8224 */ /* 0x000fe200078e000d */
[----:B------:R-:W-:Y:S06]  /*03b0*/  @!P0 BRA `(.L_x_22) ;  /* 0x0000000000448947 */ /* 0x000fec0003800000 */
[----:B------:R-:W-:Y:S01]  /*03c0*/  FSETP.GEU.FTZ.AND P0, PT, R13, RZ, PT ;  /* 0x000000ff0d00720b */ /* 0x000fe20003f1e000 */
[----:B------:R-:W-:-:S12]  /*03d0*/  IMAD.MOV.U32 R2, RZ, RZ, R13 ;  /* 0x000000ffff027224 */ /* 0x000fd800078e000d */
[----:B------:R-:W-:Y:S01]  /*03e0*/  @!P0 IMAD.MOV.U32 R12, RZ, RZ, 0x7fffffff ;  /* 0x7fffffffff0c8424 */ /* 0x000fe200078e00ff */
[----:B------:R-:W-:Y:S06]  /*03f0*/  @!P0 BRA `(.L_x_22) ;  /* 0x0000000000348947 */ /* 0x000fec0003800000 */
[----:B------:R-:W-:-:S13]  /*0400*/  FSETP.GTU.FTZ.AND P0, PT, |R2|, +INF , PT ;  /* 0x7f8000000200780b */ /* 0x000fda0003f1c200 */
[----:B------:R-:W-:Y:S01]  /*0410*/  @P0 FADD.FTZ R12, R2, 1 ;  /* 0x3f800000020c0421 */ /* 0x000fe20000010000 */
[----:B------:R-:W-:Y:S06]  /*0420*/  @P0 BRA `(.L_x_22) ;  /* 0x0000000000280947 */ /* 0x000fec0003800000 */
[----:B------:R-:W-:-:S13]  /*0430*/  FSETP.NEU.FTZ.AND P0, PT, |R2|, +INF , PT ;  /* 0x7f8000000200780b */ /* 0x000fda0003f1d200 */
[----:B------:R-:W-:-:S04]  /*0440*/  @P0 FFMA R13, R2, 1.84467440737095516160e+19, RZ ;  /* 0x5f800000020d0823 */ /* 0x000fc800000000ff */
[----:B------:R-:W0:Y:S02]  /*0450*/  @P0 MUFU.RSQ R12, R13 ;  /* 0x0000000d000c0308 */ /* 0x000e240000001400 */
[----:B0-----:R-:W-:Y:S01]  /*0460*/  @P0 FMUL.FTZ R14, R13, R12 ;  /* 0x0000000c0d0e0220 */ /* 0x001fe20000410000 */
[----:B------:R-:W-:Y:S01]  /*0470*/  @P0 FMUL.FTZ R16, R12, 0.5 ;  /* 0x3f0000000c100820 */ /* 0x000fe20000410000 */
[----:B------:R-:W-:Y:S02]  /*0480*/  @!P0 IMAD.MOV.U32 R12, RZ, RZ, R2 ;  /* 0x000000ffff0c8224 */ /* 0x000fe400078e0002 */
[----:B------:R-:W-:-:S04]  /*0490*/  @P0 FADD.FTZ R15, -R14, -RZ ;  /* 0x800000ff0e0f0221 */ /* 0x000fc80000010100 */
[----:B------:R-:W-:-:S04]  /*04a0*/  @P0 FFMA R15, R14, R15, R13 ;  /* 0x0000000f0e0f0223 */ /* 0x000fc8000000000d */
[----:B------:R-:W-:-:S04]  /*04b0*/  @P0 FFMA R15, R15, R16, R14 ;  /* 0x000000100f0f0223 */ /* 0x000fc8000000000e */
[----:B------:R-:W-:-:S07]  /*04c0*/  @P0 FMUL.FTZ R12, R15, 2.3283064365386962891e-10 ;  /* 0x2f8000000f0c0820 */ /* 0x000fce0000410000 */
.L_x_22:
[----:B------:R-:W-:Y:S02]  /*04d0*/  IMAD.MOV.U32 R2, RZ, RZ, R12 ;  /* 0x000000ffff027224 */ /* 0x000fe400078e000c */
[----:B------:R-:W-:Y:S02]  /*04e0*/  IMAD.MOV.U32 R12, RZ, RZ, R17 ;  /* 0x000000ffff0c7224 */ /* 0x000fe400078e0011 */
[----:B------:R-:W-:-:S04]  /*04f0*/  IMAD.MOV.U32 R13, RZ, RZ, 0x0 ;  /* 0x00000000ff0d7424 */ /* 0x000fc800078e00ff */
[----:B------:R-:W-:Y:S05]  /*0500*/  RET.REL.NODEC R12 `(_Z17complexvector_absP6float2Pfi) ;  /* 0xfffffff80cbc7950 */ /* 0x000fea0003c3ffff */
        .weak           $__internal_2_$__cuda_sm3x_div_rn_noftz_f32_slowpath
        .type           $__internal_2_$__cuda_sm3x_div_rn_noftz_f32_slowpath,@function
        .size           $__internal_2_$__cuda_sm3x_div_rn_noftz_f32_slowpath,(.L_x_43 - $__internal_2_$__cuda_sm3x_div_rn_noftz_f32_slowpath)
$__internal_2_$__cuda_sm3x_div_rn_noftz_f32_slowpath:
[--C-:B------:R-:W-:Y:S01]  /*0510*/  SHF.R.U32.HI R14, RZ, 0x17, R3.reuse ;  /* 0x00000017ff0e7819 */ /* 0x100fe20000011603 */
[----:B------:R-:W-:Y:S01]  /*0520*/  BSSY.RECONVERGENT B1, `(.L_x_23) ;  /* 0x0000064000017945 */ /* 0x000fe20003800200 */
[--C-:B------:R-:W-:Y:S01]  /*0530*/  SHF.R.U32.HI R2, RZ, 0x17, R0.reuse ;  /* 0x00000017ff027819 */ /* 0x100fe20000011600 */
[----:B------:R-:W-:Y:S01]  /*0540*/  IMAD.MOV.U32 R15, RZ, RZ, R3 ;  /* 0x000000ffff0f7224 */ /* 0x000fe200078e0003 */
[----:B------:R-:W-:Y:S02]  /*0550*/  LOP3.LUT R14, R14, 0xff, RZ, 0xc0, !PT ;  /* 0x000000ff0e0e7812 */ /* 0x000fe400078ec0ff */
[----:B------:R-:W-:Y:S01]  /*0560*/  LOP3.LUT R17, R2, 0xff, RZ, 0xc0, !PT ;  /* 0x000000ff02117812 */ /* 0x000fe200078ec0ff */
[----:B------:R-:W-:Y:S02]  /*0570*/  IMAD.MOV.U32 R2, RZ, RZ, R0 ;  /* 0x000000ffff027224 */ /* 0x000fe400078e0000 */
[----:B------:R-:W-:Y:S02]  /*0580*/  VIADD R18, R14, 0xffffffff ;  /* 0xffffffff0e127836 */ /* 0x000fe40000000000 */
[----:B------:R-:W-:-:S03]  /*0590*/  VIADD R16, R17, 0xffffffff ;  /* 0xffffffff11107836 */ /* 0x000fc60000000000 */
[----:B------:R-:W-:-:S04]  /*05a0*/  ISETP.GT.U32.AND P0, PT, R18, 0xfd, PT ;  /* 0x000000fd1200780c */ /* 0x000fc80003f04070 */
[----:B------:R-:W-:-:S13]  /*05b0*/  ISETP.GT.U32.OR P0, PT, R16, 0xfd, P0 ;  /* 0x000000fd1000780c */ /* 0x000fda0000704470 */
[----:B------:R-:W-:Y:S01]  /*05c0*/  @!P0 MOV R13, RZ ;  /* 0x000000ff000d8202 */ /* 0x000fe20000000f00 */
        /* <DEDUP_REMOVED lines=24> */
.L_x_24:
[----:B------:R-:W-:Y:S01]  /*0750*/  LEA R16, R14, 0xc0800000, 0x17 ;  /* 0xc08000000e107811 */ /* 0x000fe200078eb8ff */
[----:B------:R-:W-:Y:S01]  /*0760*/  VIADD R17, R17, 0xffffff81 ;  /* 0xffffff8111117836 */ /* 0x000fe20000000000 */
[----:B------:R-:W-:Y:S03]  /*0770*/  BSSY.RECONVERGENT B2, `(.L_x_29) ;  /* 0x0000035000027945 */ /* 0x000fe60003800200 */
[----:B------:R-:W-:Y:S02]  /*0780*/  IMAD.IADD R16, R15, 0x1, -R16 ;  /* 0x000000010f107824 */ /* 0x000fe400078e0a10 */
[C---:B------:R-:W-:Y:S02]  /*0790*/  IMAD R2, R17.reuse, -0x800000, R2 ;  /* 0xff80000011027824 */ /* 0x040fe400078e0202 */
[----:B------:R0:W1:Y:S01]  /*07a0*/  MUFU.RCP R15, R16 ;  /* 0x00000010000f7308 */ /* 0x0000620000001000 */
[----:B------:R-:W-:Y:S01]  /*07b0*/  FADD.FTZ R19, -R16, -RZ ;  /* 0x800000ff10137221 */ /* 0x000fe20000010100 */
        /* <DEDUP_REMOVED lines=11> */
[----:B------:R-:W-:-:S05]  /*0870*/  IMAD.IADD R17, R14, 0x1, R13 ;  /* 0x000000010e117824 */ /* 0x000fca00078e020d */
[----:B------:R-:W-:-:S04]  /*0880*/  IADD3 R14, PT, PT, R17, -0x1, RZ ;  /* 0xffffffff110e7810 */ /* 0x000fc80007ffe0ff */
        /* <DEDUP_REMOVED lines=9> */
[CCC-:B------:R-:W-:Y:S01]  /*0920*/  FFMA.RZ R13, R15.reuse, R19.reuse, R20.reuse ;  /* 0x000000130f0d7223 */ /* 0x1c0fe2000000c014 */
[-CC-:B------:R-:W-:Y:S01]  /*0930*/  FFMA.RM R14, R15, R19.reuse, R20.reuse ;  /* 0x000000130f0e7223 */ /* 0x180fe20000004014 */
[C---:B------:R-:W-:Y:S02]  /*0940*/  ISETP.NE.AND P2, PT, R17.reuse, RZ, PT ;  /* 0x000000ff1100720c */ /* 0x040fe40003f45270 */
[----:B------:R-:W-:Y:S02]  /*0950*/  ISETP.NE.AND P1, PT, R17, RZ, PT ;  /* 0x000000ff1100720c */ /* 0x000fe40003f25270 */
[----:B------:R-:W-:Y:S01]  /*0960*/  LOP3.LUT R16, R13, 0x7fffff, RZ, 0xc0, !PT ;  /* 0x007fffff0d107812 */ /* 0x000fe200078ec0ff */
[----:B------:R-:W-:Y:S01]  /*0970*/  FFMA.RP R13, R15, R19, R20 ;  /* 0x000000130f0d7223 */ /* 0x000fe20000008014 */
[----:B------:R-:W-:Y:S02]  /*0980*/  VIADD R15, R17, 0x20 ;  /* 0x00000020110f7836 */ /* 0x000fe40000000000 */
[----:B------:R-:W-:Y:S01]  /*0990*/  LOP3.LUT R16, R16, 0x800000, RZ, 0xfc, !PT ;  /* 0x0080000010107812 */ /* 0x000fe200078efcff */
[----:B------:R-:W-:Y:S01]  /*09a0*/  IMAD.MOV R17, RZ, RZ, -R17 ;  /* 0x000000ffff117224 */ /* 0x000fe200078e0a11 */
[----:B------:R-:W-:-:S02]  /*09b0*/  FSETP.NEU.FTZ.AND P0, PT, R13, R14, PT ;  /* 0x0000000e0d00720b */ /* 0x000fc40003f1d000 */
[----:B------:R-:W-:Y:S02]  /*09c0*/  SHF.L.U32 R15, R16, R15, RZ ;  /* 0x0000000f100f7219 */ /* 0x000fe400000006ff */
[----:B------:R-:W-:Y:S02]  /*09d0*/  SEL R13, R17, RZ, P2 ;  /* 0x000000ff110d7207 */ /* 0x000fe40001000000 */
[----:B------:R-:W-:Y:S02]  /*09e0*/  ISETP.NE.AND P1, PT, R15, RZ, P1 ;  /* 0x000000ff0f00720c */ /* 0x000fe40000f25270 */
[----:B------:R-:W-:Y:S02]  /*09f0*/  SHF.R.U32.HI R13, RZ, R13, R16 ;  /* 0x0000000dff0d7219 */ /* 0x000fe40000011610 */
[----:B------:R-:W-:Y:S02]  /*0a00*/  PLOP3.LUT P0, PT, P0, P1, PT, 0xf8, 0x8f ;  /* 0x00000000008f781c */ /* 0x000fe40000703f70 */
[----:B------:R-:W-:-:S02]  /*0a10*/  SHF.R.U32.HI R15, RZ, 0x1, R13 ;  /* 0x00000001ff0f7819 */ /* 0x000fc4000001160d */
[----:B------:R-:W-:-:S04]  /*0a20*/  SEL R14, RZ, 0x1, !P0 ;  /* 0x00000001ff0e7807 */ /* 0x000fc80004000000 */
[----:B------:R-:W-:-:S04]  /*0a30*/  LOP3.LUT R14, R14, 0x1, R15, 0xf8, !PT ;  /* 0x000000010e0e7812 */ /* 0x000fc800078ef80f */
[----:B------:R-:W-:-:S05]  /*0a40*/  LOP3.LUT R14, R14, R13, RZ, 0xc0, !PT ;  /* 0x0000000d0e0e7212 */ /* 0x000fca00078ec0ff */
[----:B------:R-:W-:-:S05]  /*0a50*/  IMAD.IADD R15, R15, 0x1, R14 ;  /* 0x000000010f0f7824 */ /* 0x000fca00078e020e */
[----:B------:R-:W-:Y:S01]  /*0a60*/  LOP3.LUT R2, R15, R2, RZ, 0xfc, !PT ;  /* 0x000000020f027212 */ /* 0x000fe200078efcff */
[----:B------:R-:W-:Y:S06]  /*0a70*/  BRA `(.L_x_32) ;  /* 0x0000000000107947 */ /* 0x000fec0003800000 */
.L_x_31:
[----:B------:R-:W-:-:S04]  /*0a80*/  LOP3.LUT R2, R2, 0x80000000, RZ, 0xc0, !PT ;  /* 0x8000000002027812 */ /* 0x000fc800078ec0ff */
[----:B------:R-:W-:Y:S01]  /*0a90*/  LOP3.LUT R2, R2, 0x7f800000, RZ, 0xfc, !PT ;  /* 0x7f80000002027812 */ /* 0x000fe200078efcff */
[----:B------:R-:W-:Y:S06]  /*0aa0*/  BRA `(.L_x_32) ;  /* 0x0000000000047947 */ /* 0x000fec0003800000 */
.L_x_30:
[----:B------:R-:W-:-:S07]  /*0ab0*/  IMAD R2, R13, 0x800000, R2 ;  /* 0x008000000d027824 */ /* 0x000fce00078e0202 */
.L_x_32:
[----:B------:R-:W-:Y:S05]  /*0ac0*/  BSYNC.RECONVERGENT B2 ;  /* 0x0000000000027941 */ /* 0x000fea0003800200 */
.L_x_29:
[----:B------:R-:W-:Y:S05]  /*0ad0*/  BRA `(.L_x_33) ;  /* 0x0000000000207947 */ /* 0x000fea0003800000 */
.L_x_28:
[----:B------:R-:W-:-:S04]  /*0ae0*/  LOP3.LUT R2, R15, 0x80000000, R2, 0x48, !PT ;  /* 0x800000000f027812 */ /* 0x000fc800078e4802 */
[----:B------:R-:W-:Y:S01]  /*0af0*/  LOP3.LUT R2, R2, 0x7f800000, RZ, 0xfc, !PT ;  /* 0x7f80000002027812 */ /* 0x000fe200078efcff */
[----:B------:R-:W-:Y:S06]  /*0b00*/  BRA `(.L_x_33) ;  /* 0x0000000000147947 */ /* 0x000fec0003800000 */
.L_x_27:
[----:B------:R-:W-:Y:S01]  /*0b10*/  LOP3.LUT R2, R15, 0x80000000, R2, 0x48, !PT ;  /* 0x800000000f027812 */ /* 0x000fe200078e4802 */
[----:B------:R-:W-:Y:S06]  /*0b20*/  BRA `(.L_x_33) ;  /* 0x00000000000c7947 */ /* 0x000fec0003800000 */
.L_x_26:
[----:B------:R-:W0:Y:S01]  /*0b30*/  MUFU.RSQ R2, -QNAN ;  /* 0xffc0000000027908 */ /* 0x000e220000001400 */
[----:B------:R-:W-:Y:S05]  /*0b40*/  BRA `(.L_x_33) ;  /* 0x0000000000047947 */ /* 0x000fea0003800000 */
.L_x_25:
[----:B------:R-:W-:-:S07]  /*0b50*/  FADD.FTZ R2, R0, R3 ;  /* 0x0000000300027221 */ /* 0x000fce0000010000 */
.L_x_33:
[----:B------:R-:W-:Y:S05]  /*0b60*/  BSYNC.RECONVERGENT B1 ;  /* 0x0000000000017941 */ /* 0x000fea0003800200 */
.L_x_23:
[----:B------:R-:W-:-:S04]  /*0b70*/  IMAD.MOV.U32 R13, RZ, RZ, 0x0 ;  /* 0x00000000ff0d7424 */ /* 0x000fc800078e00ff */
[----:B0-----:R-:W-:Y:S05]  /*0b80*/  RET.REL.NODEC R12 `(_Z17complexvector_absP6float2Pfi) ;  /* 0xfffffff40c1c7950 */ /* 0x001fea0003c3ffff */
.L_x_34:
        /* <DEDUP_REMOVED lines=15> */
.L_x_43:


//--------------------- .text._Z23complexvector_conjugateP6float2S0_i --------------------------
	.section	.text._Z23complexvector_conjugateP6float2S0_i,"ax",@progbits
	.align	128
        .global         _Z23complexvector_conjugateP6float2S0_i
        .type           _Z23complexvector_conjugateP6float2S0_i,@function
        .size           _Z23complexvector_conjugateP6float2S0_i,(.L_x_46 - _Z23complexvector_conjugateP6float2S0_i)
        .other          _Z23complexvector_conjugateP6float2S0_i,@"STO_CUDA_ENTRY STV_DEFAULT"
_Z23complexvector_conjugateP6float2S0_i:
.text._Z23complexvector_conjugateP6float2S0_i:
        /* <DEDUP_REMOVED lines=12> */
[----:B-1----:R-:W-:-:S07]  /*00c0*/  IMAD R11, R11, UR4, RZ ;  /* 0x000000040b0b7c24 */ /* 0x002fce000f8e02ff */
.L_x_35:
[----:B01----:R-:W-:-:S06]  /*00d0*/  IMAD.WIDE R2, R0, 0x8, R6 ;  /* 0x0000000800027825 */ /* 0x003fcc00078e0206 */
[----:B--2---:R-:W2:Y:S01]  /*00e0*/  LDG.E.64 R2, desc[UR6][R2.64] ;  /* 0x0000000602027981 */ /* 0x004ea2000c1e1b00 */
[----:B---3--:R-:W-:Y:S01]  /*00f0*/  IMAD.WIDE R4, R0, 0x8, R8 ;  /* 0x0000000800047825 */ /* 0x008fe200078e0208 */
[----:B------:R-:W-:-:S04]  /*0100*/  IADD3 R0, PT, PT, R11, R0, RZ ;  /* 0x000000000b007210 */ /* 0x000fc80007ffe0ff */
[----:B------:R-:W-:Y:S01]  /*0110*/  ISETP.GE.AND P0, PT, R0, UR5, PT ;  /* 0x0000000500007c0c */ /* 0x000fe2000bf06270 */
[----:B--2---:R-:W-:-:S05]  /*0120*/  FADD R3, -R3, -RZ ;  /* 0x800000ff03037221 */ /* 0x004fca0000000100 */
[----:B------:R1:W-:Y:S07]  /*0130*/  STG.E.64 desc[UR6][R4.64], R2 ;  /* 0x0000000204007986 */ /* 0x0003ee000c101b06 */
[----:B------:R-:W-:Y:S05]  /*0140*/  @!P0 BRA `(.L_x_35) ;  /* 0xfffffffc00e08947 */ /* 0x000fea000383ffff */
[----:B------:R-:W-:Y:S05]  /*0150*/  EXIT ;  /* 0x000000000000794d */ /* 0x000fea0003800000 */
.L_x_36:
        /* <DEDUP_REMOVED lines=10> */
.L_x_46:


//--------------------- .text._Z26complexvector_multiply3d1dP6float2S0_S0_i --------------------------
	.section	.text._Z26complexvector_multiply3d1dP6float2S0_S0_i,"ax",@progbits
	.align	128
        .global         _Z26complexvector_multiply3d1dP6float2S0_S0_i
        .type           _Z26complexvector_multiply3d1dP6float2S0_S0_i,@function
        .size           _Z26complexvector_multiply3d1dP6float2S0_S0_i,(.L_x_47 - _Z26complexvector_multiply3d1dP6float2S0_S0_i)
        .other          _Z26complexvector_multiply3d1dP6float2S0_S0_i,@"STO_CUDA_ENTRY STV_DEFAULT"
_Z26complexvector_multiply3d1dP6float2S0_S0_i:
.text._Z26complexvector_multiply3d1dP6float2S0_S0_i:
[----:B------:R-:W-:Y:S01]  /*0000*/  LDC R1, c[0x0][0x37c] ;  /* 0x0000df00ff017b82 */ /* 0x000fe20000000800 */
[----:B------:R-:W0:Y:S01]  /*0010*/  S2R R0, SR_TID.Z ;  /* 0x0000000000007919 */ /* 0x000e220000002300 */
[----:B------:R-:W1:Y:S06]  /*0020*/  LDCU UR5, c[0x0][0x360] ;  /* 0x00006c00ff0577ac */ /* 0x000e6c0008000800 */
[----:B------:R-:W0:Y:S01]  /*0030*/  S2UR UR8, SR_CTAID.Z ;  /* 0x00000000000879c3 */ /* 0x000e220000002700 */
[----:B------:R-:W2:Y:S01]  /*0040*/  S2R R3, SR_TID.Y ;  /* 0x0000000000037919 */ /* 0x000ea20000002200 */
[----:B------:R-:W2:Y:S01]  /*0050*/  LDCU UR7, c[0x0][0x364] ;  /* 0x00006c80ff0777ac */ /* 0x000ea20008000800 */
[----:B------:R-:W1:Y:S05]  /*0060*/  S2R R9, SR_TID.X ;  /* 0x0000000000097919 */ /* 0x000e6a0000002100 */
[----:B------:R-:W0:Y:S08]  /*0070*/  LDC R5, c[0x0][0x368] ;  /* 0x0000da00ff057b82 */ /* 0x000e300000000800 */
[----:B------:R-:W3:Y:S08]  /*0080*/  LDC R7, c[0x0][0x370] ;  /* 0x0000dc00ff077b82 */ /* 0x000ef00000000800 */
[----:B------:R-:W4:Y:S08]  /*0090*/  S2UR UR6, SR_CTAID.Y ;  /* 0x00000000000679c3 */ /* 0x000f300000002600 */
[----:B------:R-:W4:Y:S01]  /*00a0*/  LDC R11, c[0x0][0x374] ;  /* 0x0000dd00ff0b7b82 */ /* 0x000f220000000800 */
[----:B0-----:R-:W-:Y:S01]  /*00b0*/  IMAD R0, R5, UR8, R0 ;  /* 0x0000000805007c24 */ /* 0x001fe2000f8e0200 */
[----:B------:R-:W0:Y:S06]  /*00c0*/  LDCU UR8, c[0x0][0x398] ;  /* 0x00007300ff0877ac */ /* 0x000e2c0008000800 */
[----:B------:R-:W3:Y:S01]  /*00d0*/  S2UR UR4, SR_CTAID.X ;  /* 0x00000000000479c3 */ /* 0x000ee20000002500 */
[----:B----4-:R-:W-:-:S04]  /*00e0*/  IMAD R0, R0, R11, UR6 ;  /* 0x0000000600007e24 */ /* 0x010fc8000f8e020b */
[----:B--2---:R-:W-:-:S04]  /*00f0*/  IMAD R0, R0, UR7, R3 ;  /* 0x0000000700007c24 */ /* 0x004fc8000f8e0203 */
[----:B---3--:R-:W-:-:S04]  /*0100*/  IMAD R0, R0, R7, UR4 ;  /* 0x0000000400007e24 */ /* 0x008fc8000f8e0207 */
[----:B-1----:R-:W-:-:S05]  /*0110*/  IMAD R9, R0, UR5, R9 ;  /* 0x0000000500097c24 */ /* 0x002fca000f8e0209 */
[----:B0-----:R-:W-:-:S13]  /*0120*/  ISETP.GE.AND P0, PT, R9, UR8, PT ;  /* 0x0000000809007c0c */ /* 0x001fda000bf06270 */
[----:B------:R-:W-:Y:S05]  /*0130*/  @P0 EXIT ;  /* 0x000000000000094d */ /* 0x000fea0003800000 */
[----:B------:R-:W0:Y:S01]  /*0140*/  LDC.64 R2, c[0x0][0x380] ;  /* 0x0000e000ff027b82 */ /* 0x000e220000000a00 */
[----:B------:R-:W1:Y:S07]  /*0150*/  LDCU.64 UR4, c[0x0][0x358] ;  /* 0x00006b00ff0477ac */ /* 0x000e6e0008000a00 */
[----:B------:R-:W2:Y:S08]  /*0160*/  LDC.64 R4, c[0x0][0x388] ;  /* 0x0000e200ff047b82 */ /* 0x000eb00000000a00 */
[----:B------:R-:W3:Y:S01]  /*0170*/  LDC.64 R6, c[0x0][0x390] ;  /* 0x0000e400ff067b82 */ /* 0x000ee20000000a00 */
[----:B0-----:R-:W-:-:S06]  /*0180*/  IMAD.WIDE R2, R9, 0x8, R2 ;  /* 0x0000000809027825 */ /* 0x001fcc00078e0202 */
[----:B-1----:R-:W4:Y:S01]  /*0190*/  LDG.E.64 R2, desc[UR4][R2.64] ;  /* 0x0000000402027981 */ /* 0x002f22000c1e1b00 */
[----:B--2---:R-:W-:-:S06]  /*01a0*/  IMAD.WIDE R4, R9, 0x8, R4 ;  /* 0x0000000809047825 */ /* 0x004fcc00078e0204 */
[----:B------:R-:W4:Y:S01]  /*01b0*/  LDG.E.64 R4, desc[UR4][R4.64] ;  /* 0x0000000404047981 */ /* 0x000f22000c1e1b00 */
[----:B---3--:R-:W-:-:S04]  /*01c0*/  IMAD.WIDE R6, R9, 0x8, R6 ;  /* 0x0000000809067825 */ /* 0x008fc800078e0206 */
[-C--:B----4-:R-:W-:Y:S01]  /*01d0*/  FMUL R11, R3, R5.reuse ;  /* 0x00000005030b7220 */ /* 0x090fe20000400000 */
[----:B------:R-:W-:-:S03]  /*01e0*/  FMUL R0, R2, R5 ;  /* 0x0000000502007220 */ /* 0x000fc60000400000 */
[-C--:B------:R-:W-:Y:S01]  /*01f0*/  FFMA R8, R2, R4.reuse, -R11 ;  /* 0x0000000402087223 */ /* 0x080fe2000000080b */
[----:B------:R-:W-:-:S05]  /*0200*/  FFMA R9, R3, R4, R0 ;  /* 0x0000000403097223 */ /* 0x000fca0000000000 */
[----:B------:R-:W-:Y:S01]  /*0210*/  STG.E.64 desc[UR4][R6.64], R8 ;  /* 0x0000000806007986 */ /* 0x000fe2000c101b04 */
[----:B------:R-:W-:Y:S05]  /*0220*/  EXIT ;  /* 0x000000000000794d */ /* 0x000fea0003800000 */
.L_x_37:
        /* <DEDUP_REMOVED lines=13> */
.L_x_47:


//--------------------- .text._Z26complexvector_multiply2d1dP6float2S0_S0_i --------------------------
	.section	.text._Z26complexvector_multiply2d1dP6float2S0_S0_i,"ax",@progbits
	.align	128
        .global         _Z26complexvector_multiply2d1dP6float2S0_S0_i
        .type           _Z26complexvector_multiply2d1dP6float2S0_S0_i,@function
        .size           _Z26complexvector_multiply2d1dP6float2S0_S0_i,(.L_x_48 - _Z26complexvector_multiply2d1dP6float2S0_S0_i)
        .other          _Z26complexvector_multiply2d1dP6float2S0_S0_i,@"STO_CUDA_ENTRY STV_DEFAULT"
_Z26complexvector_multiply2d1dP6float2S0_S0_i:
.text._Z26complexvector_multiply2d1dP6float2S0_S0_i:
[----:B------:R-:W-:Y:S01]  /*0000*/  LDC R1, c[0x0][0x37c] ;  /* 0x0000df00ff017b82 */ /* 0x000fe20000000800 */
[----:B------:R-:W0:Y:S01]  /*0010*/  S2R R0, SR_TID.Y ;  /* 0x0000000000007919 */ /* 0x000e220000002200 */
[----:B------:R-:W1:Y:S06]  /*0020*/  LDCU UR5, c[0x0][0x360] ;  /* 0x00006c00ff0577ac */ /* 0x000e6c0008000800 */
[----:B------:R-:W0:Y:S01]  /*0030*/  S2UR UR6, SR_CTAID.Y ;  /* 0x00000000000679c3 */ /* 0x000e220000002600 */
[----:B------:R-:W1:Y:S01]  /*0040*/  S2R R9, SR_TID.X ;  /* 0x0000000000097919 */ /* 0x000e620000002100 */
[----:B------:R-:W2:Y:S06]  /*0050*/  LDCU UR7, c[0x0][0x398] ;  /* 0x00007300ff0777ac */ /* 0x000eac0008000800 */
[----:B------:R-:W0:Y:S08]  /*0060*/  LDC R3, c[0x0][0x364] ;  /* 0x0000d900ff037b82 */ /* 0x000e300000000800 */
[----:B------:R-:W3:Y:S08]  /*0070*/  S2UR UR4, SR_CTAID.X ;  /* 0x00000000000479c3 */ /* 0x000ef00000002500 */
[----:B------:R-:W3:Y:S01]  /*0080*/  LDC R5, c[0x0][0x370] ;  /* 0x0000dc00ff057b82 */ /* 0x000ee20000000800 */
[----:B0-----:R-:W-:-:S04]  /*0090*/  IMAD R0, R3, UR6, R0 ;  /* 0x0000000603007c24 */ /* 0x001fc8000f8e0200 */
[----:B---3--:R-:W-:-:S04]  /*00a0*/  IMAD R0, R0, R5, UR4 ;  /* 0x0000000400007e24 */ /* 0x008fc8000f8e0205 */
[----:B-1----:R-:W-:-:S05]  /*00b0*/  IMAD R9, R0, UR5, R9 ;  /* 0x0000000500097c24 */ /* 0x002fca000f8e0209 */
[----:B--2---:R-:W-:-:S13]  /*00c0*/  ISETP.GE.AND P0, PT, R9, UR7, PT ;  /* 0x0000000709007c0c */ /* 0x004fda000bf06270 */
        /* <DEDUP_REMOVED lines=16> */
.L_x_38:
        /* <DEDUP_REMOVED lines=11> */
.L_x_48:


//--------------------- .text._Z26complexvector_multiply1d1dP6float2S0_S0_i --------------------------
	.section	.text._Z26complexvector_multiply1d1dP6float2S0_S0_i,"ax",@progbits
	.align	128
        .global         _Z26complexvector_multiply1d1dP6float2S0_S0_i
        .type           _Z26complexvector_multiply1d1dP6float2S0_S0_i,@function
        .size           _Z26complexvector_multiply1d1dP6float2S0_S0_i,(.L_x_49 - _Z26complexvector_multiply1d1dP6float2S0_S0_i)
        .other          _Z26complexvector_multiply1d1dP6float2S0_S0_i,@"STO_CUDA_ENTRY STV_DEFAULT"
_Z26complexvector_multiply1d1dP6float2S0_S0_i:
.text._Z26complexvector_multiply1d1dP6float2S0_S0_i:
        /* <DEDUP_REMOVED lines=9> */
[----:B------:R-:W1:Y:S07]  /*0090*/  LDCU.64 UR4, c[0x0][0x358] ;  /* 0x00006b00ff0477ac */ /* 0x000e6e0008000a00 */
[----:B------:R-:W2:Y:S08]  /*00a0*/  LDC.64 R4, c[0x0][0x388] ;  /* 0x0000e200ff047b82 */ /* 0x000eb00000000a00 */
[----:B------:R-:W3:Y:S01]  /*00b0*/  LDC.64 R6, c[0x0][0x390] ;  /* 0x0000e400ff067b82 */ /* 0x000ee20000000a00 */
[----:B0-----:R-:W-:-:S05]  /*00c0*/  IMAD.WIDE R2, R9, 0x8, R2 ;  /* 0x0000000809027825 */ /* 0x001fca00078e0202 */
[----:B-1----:R-:W4:Y:S01]  /*00d0*/  LDG.E.64 R10, desc[UR4][R2.64] ;  /* 0x00000004020a7981 */ /* 0x002f22000c1e1b00 */
[----:B--2---:R-:W-:-:S05]  /*00e0*/  IMAD.WIDE R4, R9, 0x8, R4 ;  /* 0x0000000809047825 */ /* 0x004fca00078e0204 */
[----:B------:R-:W4:Y:S01]  /*00f0*/  LDG.E.64 R12, desc[UR4][R4.64] ;  /* 0x00000004040c7981 */ /* 0x000f22000c1e1b00 */
[----:B---3--:R-:W-:-:S04]  /*0100*/  IMAD.WIDE R6, R9, 0x8, R6 ;  /* 0x0000000809067825 */ /* 0x008fc800078e0206 */
[----:B----4-:R-:W-:-:S04]  /*0110*/  FMUL R15, R11, R13 ;  /* 0x0000000d0b0f7220 */ /* 0x010fc80000400000 */
[----:B------:R-:W-:-:S05]  /*0120*/  FFMA R15, R10, R12, -R15 ;  /* 0x0000000c0a0f7223 */ /* 0x000fca000000080f */
[----:B------:R-:W-:Y:S04]  /*0130*/  STG.E desc[UR4][R6.64], R15 ;  /* 0x0000000f06007986 */ /* 0x000fe8000c101904 */
[----:B------:R-:W2:Y:S04]  /*0140*/  LDG.E R8, desc[UR4][R4.64] ;  /* 0x0000000404087981 */ /* 0x000ea8000c1e1900 */
[----:B------:R-:W3:Y:S01]  /*0150*/  LDG.E R0, desc[UR4][R2.64] ;  /* 0x0000000402007981 */ /* 0x000ee2000c1e1900 */
[----:B--2---:R-:W-:-:S04]  /*0160*/  FMUL R8, R11, R8 ;  /* 0x000000080b087220 */ /* 0x004fc80000400000 */
[----:B---3--:R-:W-:-:S05]  /*0170*/  FFMA R13, R13, R0, R8 ;  /* 0x000000000d0d7223 */ /* 0x008fca0000000008 */
[----:B------:R-:W-:Y:S01]  /*0180*/  STG.E desc[UR4][R6.64+0x4], R13 ;  /* 0x0000040d06007986 */ /* 0x000fe2000c101904 */
[----:B------:R-:W-:Y:S05]  /*0190*/  EXIT ;  /* 0x000000000000794d */ /* 0x000fea0003800000 */
.L_x_39:
        /* <DEDUP_REMOVED lines=14> */
.L_x_49:


//--------------------- .text._Z22complexvector_multiplyP6float2S0_S0_i --------------------------
	.section	.text._Z22complexvector_multiplyP6float2S0_S0_i,"ax",@progbits
	.align	128
        .global         _Z22complexvector_multiplyP6float2S0_S0_i
        .type           _Z22complexvector_multiplyP6float2S0_S0_i,@function
        .size           _Z22complexvector_multiplyP6float2S0_S0_i,(.L_x_50 - _Z22complexvector_multiplyP6float2S0_S0_i)
        .other          _Z22complexvector_multiplyP6float2S0_S0_i,@"STO_CUDA_ENTRY STV_DEFAULT"
_Z22complexvector_multiplyP6float2S0_S0_i:
.text._Z22complexvector_multiplyP6float2S0_S0_i:
        /* <DEDUP_REMOVED lines=23> */
.L_x_40:
        /* <DEDUP_REMOVED lines=9> */
.L_x_50:


//--------------------- .nv.shared.reserved.0     --------------------------
	.section	.nv.shared.reserved.0,"aw",@nobits
	.weak		__nv_reservedSMEM_offset_0_alias
	.size		__nv_reservedSMEM_offset_0_alias, 0, 64
	.other		__nv_reservedSMEM_offset_0_alias,@"STO_CUDA_RESERVED_SHARED STV_DEFAULT"
__nv_reservedSMEM_offset_0_alias:
	.zero		0
	.zero		64


//--------------------- .nv.constant0._Z16optisdrifftscaleP6float2S0_ii --------------------------
	.section	.nv.constant0._Z16optisdrifftscaleP6float2S0_ii,"a",@progbits
	.sectionflags	@""
	.align	4
.nv.constant0._Z16optisdrifftscaleP6float2S0_ii:
	.zero		920


//--------------------- .nv.constant0._Z17complexvector_absP6float2Pfi --------------------------
	.section	.nv.constant0._Z17complexvector_absP6float2Pfi,"a",@progbits
	.sectionflags	@""
	.align	4
.nv.constant0._Z17complexvector_absP6float2Pfi:
	.zero		916


//--------------------- .nv.constant0._Z23complexvector_conjugateP6float2S0_i --------------------------
	.section	.nv.constant0._Z23complexvector_conjugateP6float2S0_i,"a",@progbits
	.sectionflags	@""
	.align	4
.nv.constant0._Z23complexvector_conjugateP6float2S0_i:
	.zero		916


//--------------------- .nv.constant0._Z26complexvector_multiply3d1dP6float2S0_S0_i --------------------------
	.section	.nv.constant0._Z26complexvector_multiply3d1dP6float2S0_S0_i,"a",@progbits
	.sectionflags	@""
	.align	4
.nv.constant0._Z26complexvector_multiply3d1dP6float2S0_S0_i:
	.zero		924


//--------------------- .nv.constant0._Z26complexvector_multiply2d1dP6float2S0_S0_i --------------------------
	.section	.nv.constant0._Z26complexvector_multiply2d1dP6float2S0_S0_i,"a",@progbits
	.sectionflags	@""
	.align	4
.nv.constant0._Z26complexvector_multiply2d1dP6float2S0_S0_i:
	.zero		924


//--------------------- .nv.constant0._Z26complexvector_multiply1d1dP6float2S0_S0_i --------------------------
	.section	.nv.constant0._Z26complexvector_multiply1d1dP6float2S0_S0_i,"a",@progbits
	.sectionflags	@""
	.align	4
.nv.constant0._Z26complexvector_multiply1d1dP6float2S0_S0_i:
	.zero		924


//--------------------- .nv.constant0._Z22complexvector_multiplyP6float2S0_S0_i --------------------------
	.section	.nv.constant0._Z22complexvector_multiplyP6float2S0_S0_i,"a",@progbits
	.sectionflags	@""
	.align	4
.nv.constant0._Z22complexvector_multiplyP6float2S0_S0_i:
	.zero		924


//--------------------- SYMBOLS --------------------------

	.type		.nv.reservedSmem.offset0,@object
	.size		.nv.reservedSmem.offset0,0x4
